//
// Generated by NVIDIA NVVM Compiler
//
// Compiler Build ID: CL-36424714
// Cuda compilation tools, release 13.0, V13.0.88
// Based on NVVM 20.0.0
//

.version 9.0
.target sm_100
.address_size 64

	// .globl	_Z28sdpa_fp8_stage_c_wmma_kernelPKhS0_S0_PKfS2_S2_P6__halfiiiif
// _ZZ28sdpa_fp8_stage_c_wmma_kernelPKhS0_S0_PKfS2_S2_P6__halfiiiifE2sQ has been demoted
// _ZZ28sdpa_fp8_stage_c_wmma_kernelPKhS0_S0_PKfS2_S2_P6__halfiiiifE3sKT has been demoted
// _ZZ28sdpa_fp8_stage_c_wmma_kernelPKhS0_S0_PKfS2_S2_P6__halfiiiifE2sV has been demoted
// _ZZ28sdpa_fp8_stage_c_wmma_kernelPKhS0_S0_PKfS2_S2_P6__halfiiiifE2sS has been demoted
// _ZZ28sdpa_fp8_stage_c_wmma_kernelPKhS0_S0_PKfS2_S2_P6__halfiiiifE6m_smem has been demoted
// _ZZ28sdpa_fp8_stage_c_wmma_kernelPKhS0_S0_PKfS2_S2_P6__halfiiiifE6l_smem has been demoted
// _ZZ28sdpa_fp8_stage_c_wmma_kernelPKhS0_S0_PKfS2_S2_P6__halfiiiifE6U_smem has been demoted

.visible .entry _Z28sdpa_fp8_stage_c_wmma_kernelPKhS0_S0_PKfS2_S2_P6__halfiiiif(
	.param .u64 .ptr .align 1 _Z28sdpa_fp8_stage_c_wmma_kernelPKhS0_S0_PKfS2_S2_P6__halfiiiif_param_0,
	.param .u64 .ptr .align 1 _Z28sdpa_fp8_stage_c_wmma_kernelPKhS0_S0_PKfS2_S2_P6__halfiiiif_param_1,
	.param .u64 .ptr .align 1 _Z28sdpa_fp8_stage_c_wmma_kernelPKhS0_S0_PKfS2_S2_P6__halfiiiif_param_2,
	.param .u64 .ptr .align 1 _Z28sdpa_fp8_stage_c_wmma_kernelPKhS0_S0_PKfS2_S2_P6__halfiiiif_param_3,
	.param .u64 .ptr .align 1 _Z28sdpa_fp8_stage_c_wmma_kernelPKhS0_S0_PKfS2_S2_P6__halfiiiif_param_4,
	.param .u64 .ptr .align 1 _Z28sdpa_fp8_stage_c_wmma_kernelPKhS0_S0_PKfS2_S2_P6__halfiiiif_param_5,
	.param .u64 .ptr .align 1 _Z28sdpa_fp8_stage_c_wmma_kernelPKhS0_S0_PKfS2_S2_P6__halfiiiif_param_6,
	.param .u32 _Z28sdpa_fp8_stage_c_wmma_kernelPKhS0_S0_PKfS2_S2_P6__halfiiiif_param_7,
	.param .u32 _Z28sdpa_fp8_stage_c_wmma_kernelPKhS0_S0_PKfS2_S2_P6__halfiiiif_param_8,
	.param .u32 _Z28sdpa_fp8_stage_c_wmma_kernelPKhS0_S0_PKfS2_S2_P6__halfiiiif_param_9,
	.param .u32 _Z28sdpa_fp8_stage_c_wmma_kernelPKhS0_S0_PKfS2_S2_P6__halfiiiif_param_10,
	.param .f32 _Z28sdpa_fp8_stage_c_wmma_kernelPKhS0_S0_PKfS2_S2_P6__halfiiiif_param_11
)
.maxntid 128
.minnctapersm 4
{
	.local .align 16 .b8 	__local_depot0[128];
	.reg .b64 	%SP;
	.reg .b64 	%SPL;
	.reg .pred 	%p<62>;
	.reg .b16 	%rs<32>;
	.reg .b32 	%r<388>;
	.reg .b32 	%f<319>;
	.reg .b64 	%rd<78>;
	// demoted variable
	.shared .align 16 .b8 _ZZ28sdpa_fp8_stage_c_wmma_kernelPKhS0_S0_PKfS2_S2_P6__halfiiiifE2sQ[4096];
	// demoted variable
	.shared .align 16 .b8 _ZZ28sdpa_fp8_stage_c_wmma_kernelPKhS0_S0_PKfS2_S2_P6__halfiiiifE3sKT[4096];
	// demoted variable
	.shared .align 16 .b8 _ZZ28sdpa_fp8_stage_c_wmma_kernelPKhS0_S0_PKfS2_S2_P6__halfiiiifE2sV[4096];
	// demoted variable
	.shared .align 16 .b8 _ZZ28sdpa_fp8_stage_c_wmma_kernelPKhS0_S0_PKfS2_S2_P6__halfiiiifE2sS[2048];
	// demoted variable
	.shared .align 4 .b8 _ZZ28sdpa_fp8_stage_c_wmma_kernelPKhS0_S0_PKfS2_S2_P6__halfiiiifE6m_smem[128];
	// demoted variable
	.shared .align 4 .b8 _ZZ28sdpa_fp8_stage_c_wmma_kernelPKhS0_S0_PKfS2_S2_P6__halfiiiifE6l_smem[128];
	// demoted variable
	.shared .align 16 .b8 _ZZ28sdpa_fp8_stage_c_wmma_kernelPKhS0_S0_PKfS2_S2_P6__halfiiiifE6U_smem[8192];
	mov.u64 	%SPL, __local_depot0;
	ld.param.u64 	%rd21, [_Z28sdpa_fp8_stage_c_wmma_kernelPKhS0_S0_PKfS2_S2_P6__halfiiiif_param_0];
	ld.param.u64 	%rd22, [_Z28sdpa_fp8_stage_c_wmma_kernelPKhS0_S0_PKfS2_S2_P6__halfiiiif_param_1];
	ld.param.u64 	%rd23, [_Z28sdpa_fp8_stage_c_wmma_kernelPKhS0_S0_PKfS2_S2_P6__halfiiiif_param_2];
	ld.param.u64 	%rd24, [_Z28sdpa_fp8_stage_c_wmma_kernelPKhS0_S0_PKfS2_S2_P6__halfiiiif_param_3];
	ld.param.u64 	%rd25, [_Z28sdpa_fp8_stage_c_wmma_kernelPKhS0_S0_PKfS2_S2_P6__halfiiiif_param_4];
	ld.param.u64 	%rd26, [_Z28sdpa_fp8_stage_c_wmma_kernelPKhS0_S0_PKfS2_S2_P6__halfiiiif_param_5];
	ld.param.u64 	%rd27, [_Z28sdpa_fp8_stage_c_wmma_kernelPKhS0_S0_PKfS2_S2_P6__halfiiiif_param_6];
	ld.param.u32 	%r94, [_Z28sdpa_fp8_stage_c_wmma_kernelPKhS0_S0_PKfS2_S2_P6__halfiiiif_param_8];
	ld.param.u32 	%r95, [_Z28sdpa_fp8_stage_c_wmma_kernelPKhS0_S0_PKfS2_S2_P6__halfiiiif_param_9];
	ld.param.u32 	%r96, [_Z28sdpa_fp8_stage_c_wmma_kernelPKhS0_S0_PKfS2_S2_P6__halfiiiif_param_10];
	ld.param.f32 	%f96, [_Z28sdpa_fp8_stage_c_wmma_kernelPKhS0_S0_PKfS2_S2_P6__halfiiiif_param_11];
	cvta.to.global.u64 	%rd1, %rd27;
	add.u64 	%rd2, %SPL, 0;
	mov.u32 	%r97, %ctaid.x;
	mov.u32 	%r1, %tid.x;
	shr.u32 	%r384, %r1, 5;
	and.b32  	%r3, %r1, 31;
	shl.b32 	%r4, %r97, 5;
	add.s32 	%r98, %r4, 32;
	min.s32 	%r99, %r98, %r95;
	sub.s32 	%r5, %r99, %r4;
	setp.lt.s32 	%p1, %r5, 1;
	@%p1 bra 	$L__BB0_33;
	cvta.to.global.u64 	%rd29, %rd24;
	cvta.to.global.u64 	%rd30, %rd25;
	cvta.to.global.u64 	%rd31, %rd26;
	mov.u32 	%r100, %ctaid.y;
	mov.u32 	%r101, %ctaid.z;
	cvt.s64.s32 	%rd3, %r95;
	cvt.s64.s32 	%rd4, %r96;
	mul.wide.s32 	%rd32, %r96, %r95;
	cvt.u64.u32 	%rd33, %r101;
	cvt.s64.s32 	%rd34, %r94;
	cvt.u64.u32 	%rd35, %r100;
	mad.lo.s64 	%rd5, %rd34, %rd33, %rd35;
	mul.lo.s64 	%rd6, %rd32, %rd5;
	mul.wide.u32 	%rd36, %r100, 4;
	add.s64 	%rd37, %rd29, %rd36;
	ld.global.nc.f32 	%f1, [%rd37];
	add.s64 	%rd38, %rd30, %rd36;
	ld.global.nc.f32 	%f2, [%rd38];
	add.s64 	%rd39, %rd31, %rd36;
	ld.global.nc.f32 	%f3, [%rd39];
	mul.lo.s32 	%r6, %r5, %r96;
	setp.ge.s32 	%p2, %r1, %r6;
	@%p2 bra 	$L__BB0_5;
	mov.u32 	%r7, %ntid.x;
	cvta.to.global.u64 	%rd7, %rd21;
	mov.u32 	%r362, %r1;
$L__BB0_3:
	div.s32 	%r102, %r362, %r96;
	mul.lo.s32 	%r103, %r102, %r96;
	sub.s32 	%r104, %r362, %r103;
	add.s32 	%r105, %r4, %r102;
	cvt.s64.s32 	%rd40, %r105;
	cvt.s64.s32 	%rd41, %r104;
	add.s64 	%rd42, %rd6, %rd41;
	mad.lo.s64 	%rd43, %rd40, %rd4, %rd42;
	add.s64 	%rd44, %rd7, %rd43;
	ld.global.nc.u8 	%rs3, [%rd44];
	cvt.u32.u8 	%r106, %rs3;
	add.s32 	%r107, %r106, -128;
	cvt.rn.f32.s32 	%f98, %r107;
	mul.f32 	%f99, %f98, 0f3C010204;
	mul.f32 	%f100, %f99, 0f43E00000;
	mul.f32 	%f97, %f1, %f100;
	// begin inline asm
	{  cvt.rn.f16.f32 %rs2, %f97;}

	// end inline asm
	shl.b32 	%r108, %r102, 7;
	mov.u32 	%r109, _ZZ28sdpa_fp8_stage_c_wmma_kernelPKhS0_S0_PKfS2_S2_P6__halfiiiifE2sQ;
	add.s32 	%r110, %r109, %r108;
	shl.b32 	%r111, %r104, 1;
	add.s32 	%r112, %r110, %r111;
	st.shared.u16 	[%r112], %rs2;
	add.s32 	%r362, %r362, %r7;
	setp.lt.s32 	%p3, %r362, %r6;
	mov.u32 	%r363, %r1;
	@%p3 bra 	$L__BB0_3;
$L__BB0_4:
	div.s32 	%r113, %r363, %r96;
	mul.lo.s32 	%r114, %r113, %r96;
	sub.s32 	%r115, %r363, %r114;
	shl.b32 	%r116, %r113, 8;
	mov.u32 	%r117, _ZZ28sdpa_fp8_stage_c_wmma_kernelPKhS0_S0_PKfS2_S2_P6__halfiiiifE6U_smem;
	add.s32 	%r118, %r117, %r116;
	shl.b32 	%r119, %r115, 2;
	add.s32 	%r120, %r118, %r119;
	mov.b32 	%r121, 0;
	st.shared.u32 	[%r120], %r121;
	add.s32 	%r363, %r363, %r7;
	setp.lt.s32 	%p4, %r363, %r6;
	@%p4 bra 	$L__BB0_4;
$L__BB0_5:
	setp.ge.u32 	%p5, %r1, %r5;
	@%p5 bra 	$L__BB0_8;
	mov.u32 	%r10, %ntid.x;
	mov.u32 	%r123, _ZZ28sdpa_fp8_stage_c_wmma_kernelPKhS0_S0_PKfS2_S2_P6__halfiiiifE6m_smem;
	mov.u32 	%r126, _ZZ28sdpa_fp8_stage_c_wmma_kernelPKhS0_S0_PKfS2_S2_P6__halfiiiifE6l_smem;
	mov.u32 	%r364, %r1;
$L__BB0_7:
	shl.b32 	%r122, %r364, 2;
	add.s32 	%r124, %r123, %r122;
	mov.b32 	%r125, -8388608;
	st.shared.u32 	[%r124], %r125;
	add.s32 	%r127, %r126, %r122;
	mov.b32 	%r128, 0;
	st.shared.u32 	[%r127], %r128;
	add.s32 	%r364, %r364, %r10;
	setp.lt.s32 	%p6, %r364, %r5;
	@%p6 bra 	$L__BB0_7;
$L__BB0_8:
	bar.sync 	0;
	setp.lt.s32 	%p7, %r95, 1;
	@%p7 bra 	$L__BB0_22;
	add.s32 	%r130, %r95, 31;
	shr.u32 	%r15, %r130, 5;
	mov.u32 	%r16, %ntid.x;
	shl.b32 	%r17, %r96, 5;
	shr.u32 	%r131, %r1, 2;
	and.b32  	%r18, %r131, 16;
	shl.b32 	%r132, %r384, 4;
	and.b32  	%r19, %r132, 16;
	shl.b32 	%r133, %r1, 5;
	and.b32  	%r134, %r133, 2048;
	mov.u32 	%r135, _ZZ28sdpa_fp8_stage_c_wmma_kernelPKhS0_S0_PKfS2_S2_P6__halfiiiifE2sQ;
	add.s32 	%r20, %r135, %r134;
	shl.b32 	%r136, %r384, 5;
	and.b32  	%r137, %r136, 32;
	mov.u32 	%r138, _ZZ28sdpa_fp8_stage_c_wmma_kernelPKhS0_S0_PKfS2_S2_P6__halfiiiifE3sKT;
	add.s32 	%r21, %r138, %r137;
	shl.b32 	%r139, %r1, 4;
	and.b32  	%r140, %r139, 1024;
	mov.u32 	%r141, _ZZ28sdpa_fp8_stage_c_wmma_kernelPKhS0_S0_PKfS2_S2_P6__halfiiiifE2sS;
	add.s32 	%r142, %r141, %r140;
	add.s32 	%r22, %r142, %r137;
	add.s32 	%r143, %r96, -1;
	shr.u32 	%r144, %r143, 4;
	add.s32 	%r145, %r144, 1;
	and.b32  	%r23, %r145, 3;
	and.b32  	%r24, %r145, 536870908;
	cvta.to.global.u64 	%rd8, %rd23;
	cvta.to.global.u64 	%rd9, %rd22;
	mov.b32 	%r365, 0;
$L__BB0_10:
	shl.b32 	%r31, %r365, 5;
	add.s32 	%r146, %r31, 32;
	min.s32 	%r32, %r95, %r146;
	sub.s32 	%r33, %r32, %r31;
	add.s32 	%r34, %r33, -1;
	and.b32  	%r35, %r32, 7;
	and.b32  	%r36, %r32, 15;
	mul.lo.s32 	%r37, %r33, %r96;
	setp.ge.s32 	%p8, %r1, %r37;
	@%p8 bra 	$L__BB0_15;
	mov.u32 	%r366, %r1;
$L__BB0_12:
	div.s32 	%r147, %r366, %r96;
	mul.lo.s32 	%r148, %r147, %r96;
	sub.s32 	%r149, %r366, %r148;
	add.s32 	%r150, %r31, %r147;
	cvt.s64.s32 	%rd45, %r150;
	cvt.s64.s32 	%rd46, %r149;
	add.s64 	%rd47, %rd6, %rd46;
	mad.lo.s64 	%rd48, %rd45, %rd4, %rd47;
	add.s64 	%rd49, %rd9, %rd48;
	ld.global.nc.u8 	%rs5, [%rd49];
	cvt.u32.u8 	%r151, %rs5;
	add.s32 	%r152, %r151, -128;
	cvt.rn.f32.s32 	%f102, %r152;
	mul.f32 	%f103, %f102, 0f3C010204;
	mul.f32 	%f104, %f103, 0f43E00000;
	mul.f32 	%f101, %f2, %f104;
	// begin inline asm
	{  cvt.rn.f16.f32 %rs4, %f101;}

	// end inline asm
	shl.b32 	%r153, %r149, 6;
	add.s32 	%r155, %r138, %r153;
	shl.b32 	%r156, %r147, 1;
	add.s32 	%r157, %r155, %r156;
	st.shared.u16 	[%r157], %rs4;
	add.s32 	%r366, %r366, %r16;
	setp.lt.s32 	%p9, %r366, %r37;
	@%p9 bra 	$L__BB0_12;
	mov.u32 	%r367, %r1;
$L__BB0_14:
	div.s32 	%r158, %r367, %r96;
	mul.lo.s32 	%r159, %r158, %r96;
	sub.s32 	%r160, %r367, %r159;
	add.s32 	%r161, %r31, %r158;
	cvt.s64.s32 	%rd50, %r161;
	cvt.s64.s32 	%rd51, %r160;
	add.s64 	%rd52, %rd6, %rd51;
	mad.lo.s64 	%rd53, %rd50, %rd4, %rd52;
	add.s64 	%rd54, %rd8, %rd53;
	ld.global.nc.u8 	%rs7, [%rd54];
	cvt.u32.u8 	%r162, %rs7;
	add.s32 	%r163, %r162, -128;
	cvt.rn.f32.s32 	%f106, %r163;
	mul.f32 	%f107, %f106, 0f3C010204;
	mul.f32 	%f108, %f107, 0f43E00000;
	mul.f32 	%f105, %f3, %f108;
	// begin inline asm
	{  cvt.rn.f16.f32 %rs6, %f105;}

	// end inline asm
	shl.b32 	%r164, %r158, 7;
	mov.u32 	%r165, _ZZ28sdpa_fp8_stage_c_wmma_kernelPKhS0_S0_PKfS2_S2_P6__halfiiiifE2sV;
	add.s32 	%r166, %r165, %r164;
	shl.b32 	%r167, %r160, 1;
	add.s32 	%r168, %r166, %r167;
	st.shared.u16 	[%r168], %rs6;
	add.s32 	%r367, %r367, %r16;
	setp.lt.s32 	%p10, %r367, %r37;
	@%p10 bra 	$L__BB0_14;
$L__BB0_15:
	add.s32 	%r368, %r37, %r1;
	setp.ge.s32 	%p11, %r368, %r17;
	@%p11 bra 	$L__BB0_18;
	mov.f32 	%f109, 0f00000000;
	// begin inline asm
	{  cvt.rn.f16.f32 %rs8, %f109;}

	// end inline asm
$L__BB0_17:
	div.s32 	%r169, %r368, %r96;
	mul.lo.s32 	%r170, %r169, %r96;
	sub.s32 	%r171, %r368, %r170;
	shl.b32 	%r172, %r171, 6;
	add.s32 	%r174, %r138, %r172;
	shl.b32 	%r175, %r169, 1;
	add.s32 	%r176, %r174, %r175;
	st.shared.u16 	[%r176], %rs8;
	shl.b32 	%r177, %r169, 7;
	mov.u32 	%r178, _ZZ28sdpa_fp8_stage_c_wmma_kernelPKhS0_S0_PKfS2_S2_P6__halfiiiifE2sV;
	add.s32 	%r179, %r178, %r177;
	shl.b32 	%r180, %r171, 1;
	add.s32 	%r181, %r179, %r180;
	st.shared.u16 	[%r181], %rs8;
	add.s32 	%r368, %r368, %r16;
	setp.lt.s32 	%p12, %r368, %r17;
	@%p12 bra 	$L__BB0_17;
$L__BB0_18:
	setp.ge.u32 	%p13, %r18, %r5;
	bar.sync 	0;
	setp.ge.s32 	%p14, %r19, %r33;
	or.pred  	%p15, %p13, %p14;
	@%p15 bra 	$L__BB0_40;
	setp.lt.s32 	%p16, %r96, 1;
	mov.f32 	%f299, 0f00000000;
	mov.f32 	%f300, %f299;
	mov.f32 	%f301, %f299;
	mov.f32 	%f302, %f299;
	mov.f32 	%f303, %f299;
	mov.f32 	%f304, %f299;
	mov.f32 	%f305, %f299;
	mov.f32 	%f306, %f299;
	@%p16 bra 	$L__BB0_39;
	setp.lt.u32 	%p17, %r96, 49;
	mov.b32 	%r370, 0;
	mov.f32 	%f299, 0f00000000;
	@%p17 bra 	$L__BB0_35;
	mov.b32 	%r370, 0;
	mov.f32 	%f299, 0f00000000;
	mov.f32 	%f300, %f299;
	mov.f32 	%f301, %f299;
	mov.f32 	%f302, %f299;
	mov.f32 	%f303, %f299;
	mov.f32 	%f304, %f299;
	mov.f32 	%f305, %f299;
	mov.f32 	%f306, %f299;
	mov.u32 	%r371, %r370;
	bra.uni 	$L__BB0_34;
$L__BB0_22:
	setp.ge.s32 	%p54, %r384, %r5;
	@%p54 bra 	$L__BB0_33;
	not.b32 	%r348, %r3;
	add.s32 	%r25, %r96, %r348;
	and.b32  	%r26, %r25, 96;
	cvt.u64.u32 	%rd10, %r3;
	or.b32  	%r27, %r3, 32;
	or.b32  	%r28, %r3, 64;
	or.b32  	%r29, %r3, 96;
	add.s64 	%rd11, %rd1, 128;
	mul.lo.s64 	%rd12, %rd5, %rd3;
$L__BB0_24:
	setp.ge.s32 	%p55, %r3, %r96;
	shl.b32 	%r349, %r384, 2;
	mov.u32 	%r350, _ZZ28sdpa_fp8_stage_c_wmma_kernelPKhS0_S0_PKfS2_S2_P6__halfiiiifE6l_smem;
	add.s32 	%r351, %r350, %r349;
	ld.shared.f32 	%f95, [%r351];
	add.s32 	%r352, %r4, %r384;
	cvt.u64.u32 	%rd16, %r352;
	@%p55 bra 	$L__BB0_32;
	setp.eq.s32 	%p56, %r26, 96;
	mov.u32 	%r385, %r3;
	@%p56 bra 	$L__BB0_29;
	setp.eq.s32 	%p57, %r26, 0;
	shl.b32 	%r353, %r384, 8;
	mov.u32 	%r354, _ZZ28sdpa_fp8_stage_c_wmma_kernelPKhS0_S0_PKfS2_S2_P6__halfiiiifE6U_smem;
	add.s32 	%r355, %r354, %r353;
	shl.b32 	%r356, %r3, 2;
	add.s32 	%r86, %r355, %r356;
	ld.shared.f32 	%f262, [%r86];
	div.rn.f32 	%f261, %f262, %f95;
	// begin inline asm
	{  cvt.rn.f16.f32 %rs25, %f261;}

	// end inline asm
	mad.lo.s64 	%rd70, %rd16, %rd4, %rd6;
	add.s64 	%rd71, %rd70, %rd10;
	shl.b64 	%rd72, %rd71, 1;
	add.s64 	%rd17, %rd1, %rd72;
	st.global.u16 	[%rd17], %rs25;
	mov.u32 	%r385, %r27;
	@%p57 bra 	$L__BB0_29;
	setp.eq.s32 	%p58, %r26, 32;
	ld.shared.f32 	%f264, [%r86+128];
	div.rn.f32 	%f263, %f264, %f95;
	// begin inline asm
	{  cvt.rn.f16.f32 %rs26, %f263;}

	// end inline asm
	st.global.u16 	[%rd17+64], %rs26;
	mov.u32 	%r385, %r28;
	@%p58 bra 	$L__BB0_29;
	ld.shared.f32 	%f266, [%r86+256];
	div.rn.f32 	%f265, %f266, %f95;
	// begin inline asm
	{  cvt.rn.f16.f32 %rs27, %f265;}

	// end inline asm
	st.global.u16 	[%rd17+128], %rs27;
	mov.u32 	%r385, %r29;
$L__BB0_29:
	setp.lt.u32 	%p59, %r25, 96;
	@%p59 bra 	$L__BB0_32;
	shl.b32 	%r357, %r384, 8;
	shl.b32 	%r358, %r385, 2;
	add.s32 	%r359, %r357, %r358;
	mov.u32 	%r360, _ZZ28sdpa_fp8_stage_c_wmma_kernelPKhS0_S0_PKfS2_S2_P6__halfiiiifE6U_smem;
	add.s32 	%r361, %r360, %r359;
	add.s32 	%r386, %r361, 256;
	add.s64 	%rd73, %rd12, %rd16;
	cvt.u64.u32 	%rd74, %r385;
	mad.lo.s64 	%rd75, %rd4, %rd73, %rd74;
	shl.b64 	%rd76, %rd75, 1;
	add.s64 	%rd77, %rd11, %rd76;
$L__BB0_31:
	ld.shared.f32 	%f271, [%r386+-256];
	div.rn.f32 	%f267, %f271, %f95;
	// begin inline asm
	{  cvt.rn.f16.f32 %rs28, %f267;}

	// end inline asm
	st.global.u16 	[%rd77+-128], %rs28;
	ld.shared.f32 	%f272, [%r386+-128];
	div.rn.f32 	%f268, %f272, %f95;
	// begin inline asm
	{  cvt.rn.f16.f32 %rs29, %f268;}

	// end inline asm
	st.global.u16 	[%rd77+-64], %rs29;
	ld.shared.f32 	%f273, [%r386];
	div.rn.f32 	%f269, %f273, %f95;
	// begin inline asm
	{  cvt.rn.f16.f32 %rs30, %f269;}

	// end inline asm
	st.global.u16 	[%rd77], %rs30;
	ld.shared.f32 	%f274, [%r386+128];
	div.rn.f32 	%f270, %f274, %f95;
	// begin inline asm
	{  cvt.rn.f16.f32 %rs31, %f270;}

	// end inline asm
	st.global.u16 	[%rd77+64], %rs31;
	add.s32 	%r385, %r385, 128;
	add.s32 	%r386, %r386, 512;
	add.s64 	%rd77, %rd77, 256;
	setp.lt.s32 	%p60, %r385, %r96;
	@%p60 bra 	$L__BB0_31;
$L__BB0_32:
	add.s32 	%r384, %r384, 4;
	setp.lt.s32 	%p61, %r384, %r5;
	@%p61 bra 	$L__BB0_24;
$L__BB0_33:
	ret;
$L__BB0_34:
	.pragma "nounroll";
	shl.b32 	%r185, %r370, 1;
	add.s32 	%r186, %r20, %r185;
	mov.b32 	%r187, 64;
	wmma.load.a.sync.aligned.row.m16n16k16.shared.f16 	{%r188, %r189, %r190, %r191, %r192, %r193, %r194, %r195}, [%r186], %r187;
	shl.b32 	%r196, %r370, 6;
	add.s32 	%r197, %r21, %r196;
	wmma.load.b.sync.aligned.col.m16n16k16.shared.f16 	{%r198, %r199, %r200, %r201, %r202, %r203, %r204, %r205}, [%r197], %r187;
	wmma.mma.sync.aligned.row.col.m16n16k16.f32.f32 {%f114, %f115, %f116, %f117, %f118, %f119, %f120, %f121}, {%r188, %r189, %r190, %r191, %r192, %r193, %r194, %r195}, {%r198, %r199, %r200, %r201, %r202, %r203, %r204, %r205}, {%f306, %f305, %f304, %f303, %f302, %f301, %f300, %f299};
	add.s32 	%r206, %r186, 32;
	wmma.load.a.sync.aligned.row.m16n16k16.shared.f16 	{%r207, %r208, %r209, %r210, %r211, %r212, %r213, %r214}, [%r206], %r187;
	add.s32 	%r215, %r197, 1024;
	wmma.load.b.sync.aligned.col.m16n16k16.shared.f16 	{%r216, %r217, %r218, %r219, %r220, %r221, %r222, %r223}, [%r215], %r187;
	wmma.mma.sync.aligned.row.col.m16n16k16.f32.f32 {%f122, %f123, %f124, %f125, %f126, %f127, %f128, %f129}, {%r207, %r208, %r209, %r210, %r211, %r212, %r213, %r214}, {%r216, %r217, %r218, %r219, %r220, %r221, %r222, %r223}, {%f114, %f115, %f116, %f117, %f118, %f119, %f120, %f121};
	add.s32 	%r224, %r186, 64;
	wmma.load.a.sync.aligned.row.m16n16k16.shared.f16 	{%r225, %r226, %r227, %r228, %r229, %r230, %r231, %r232}, [%r224], %r187;
	add.s32 	%r233, %r197, 2048;
	wmma.load.b.sync.aligned.col.m16n16k16.shared.f16 	{%r234, %r235, %r236, %r237, %r238, %r239, %r240, %r241}, [%r233], %r187;
	wmma.mma.sync.aligned.row.col.m16n16k16.f32.f32 {%f130, %f131, %f132, %f133, %f134, %f135, %f136, %f137}, {%r225, %r226, %r227, %r228, %r229, %r230, %r231, %r232}, {%r234, %r235, %r236, %r237, %r238, %r239, %r240, %r241}, {%f122, %f123, %f124, %f125, %f126, %f127, %f128, %f129};
	add.s32 	%r242, %r186, 96;
	wmma.load.a.sync.aligned.row.m16n16k16.shared.f16 	{%r243, %r244, %r245, %r246, %r247, %r248, %r249, %r250}, [%r242], %r187;
	add.s32 	%r251, %r197, 3072;
	wmma.load.b.sync.aligned.col.m16n16k16.shared.f16 	{%r252, %r253, %r254, %r255, %r256, %r257, %r258, %r259}, [%r251], %r187;
	wmma.mma.sync.aligned.row.col.m16n16k16.f32.f32 {%f306, %f305, %f304, %f303, %f302, %f301, %f300, %f299}, {%r243, %r244, %r245, %r246, %r247, %r248, %r249, %r250}, {%r252, %r253, %r254, %r255, %r256, %r257, %r258, %r259}, {%f130, %f131, %f132, %f133, %f134, %f135, %f136, %f137};
	add.s32 	%r370, %r370, 64;
	add.s32 	%r371, %r371, 4;
	setp.eq.s32 	%p18, %r371, %r24;
	@%p18 bra 	$L__BB0_35;
	bra.uni 	$L__BB0_34;
$L__BB0_35:
	setp.eq.s32 	%p19, %r23, 0;
	@%p19 bra 	$L__BB0_39;
	setp.eq.s32 	%p20, %r23, 1;
	shl.b32 	%r260, %r370, 1;
	add.s32 	%r46, %r20, %r260;
	mov.b32 	%r261, 64;
	wmma.load.a.sync.aligned.row.m16n16k16.shared.f16 	{%r262, %r263, %r264, %r265, %r266, %r267, %r268, %r269}, [%r46], %r261;
	shl.b32 	%r270, %r370, 6;
	add.s32 	%r47, %r21, %r270;
	wmma.load.b.sync.aligned.col.m16n16k16.shared.f16 	{%r271, %r272, %r273, %r274, %r275, %r276, %r277, %r278}, [%r47], %r261;
	wmma.mma.sync.aligned.row.col.m16n16k16.f32.f32 {%f306, %f305, %f304, %f303, %f302, %f301, %f300, %f299}, {%r262, %r263, %r264, %r265, %r266, %r267, %r268, %r269}, {%r271, %r272, %r273, %r274, %r275, %r276, %r277, %r278}, {%f306, %f305, %f304, %f303, %f302, %f301, %f300, %f299};
	@%p20 bra 	$L__BB0_39;
	setp.eq.s32 	%p21, %r23, 2;
	add.s32 	%r279, %r46, 32;
	mov.b32 	%r280, 64;
	wmma.load.a.sync.aligned.row.m16n16k16.shared.f16 	{%r281, %r282, %r283, %r284, %r285, %r286, %r287, %r288}, [%r279], %r280;
	add.s32 	%r289, %r47, 1024;
	wmma.load.b.sync.aligned.col.m16n16k16.shared.f16 	{%r290, %r291, %r292, %r293, %r294, %r295, %r296, %r297}, [%r289], %r280;
	wmma.mma.sync.aligned.row.col.m16n16k16.f32.f32 {%f306, %f305, %f304, %f303, %f302, %f301, %f300, %f299}, {%r281, %r282, %r283, %r284, %r285, %r286, %r287, %r288}, {%r290, %r291, %r292, %r293, %r294, %r295, %r296, %r297}, {%f306, %f305, %f304, %f303, %f302, %f301, %f300, %f299};
	@%p21 bra 	$L__BB0_39;
	add.s32 	%r298, %r46, 64;
	mov.b32 	%r299, 64;
	wmma.load.a.sync.aligned.row.m16n16k16.shared.f16 	{%r300, %r301, %r302, %r303, %r304, %r305, %r306, %r307}, [%r298], %r299;
	add.s32 	%r308, %r47, 2048;
	wmma.load.b.sync.aligned.col.m16n16k16.shared.f16 	{%r309, %r310, %r311, %r312, %r313, %r314, %r315, %r316}, [%r308], %r299;
	wmma.mma.sync.aligned.row.col.m16n16k16.f32.f32 {%f306, %f305, %f304, %f303, %f302, %f301, %f300, %f299}, {%r300, %r301, %r302, %r303, %r304, %r305, %r306, %r307}, {%r309, %r310, %r311, %r312, %r313, %r314, %r315, %r316}, {%f306, %f305, %f304, %f303, %f302, %f301, %f300, %f299};
$L__BB0_39:
	// begin inline asm
	{  cvt.rn.f16.f32 %rs9, %f306;}

	// end inline asm
	// begin inline asm
	{  cvt.rn.f16.f32 %rs10, %f305;}

	// end inline asm
	mov.b32 	%r317, {%rs9, %rs10};
	// begin inline asm
	{  cvt.rn.f16.f32 %rs11, %f304;}

	// end inline asm
	// begin inline asm
	{  cvt.rn.f16.f32 %rs12, %f303;}

	// end inline asm
	mov.b32 	%r318, {%rs11, %rs12};
	// begin inline asm
	{  cvt.rn.f16.f32 %rs13, %f302;}

	// end inline asm
	// begin inline asm
	{  cvt.rn.f16.f32 %rs14, %f301;}

	// end inline asm
	mov.b32 	%r319, {%rs13, %rs14};
	// begin inline asm
	{  cvt.rn.f16.f32 %rs15, %f300;}

	// end inline asm
	// begin inline asm
	{  cvt.rn.f16.f32 %rs16, %f299;}

	// end inline asm
	mov.b32 	%r320, {%rs15, %rs16};
	mov.b32 	%r321, 32;
	wmma.store.d.sync.aligned.row.m16n16k16.shared.f16 	[%r22], {%r317, %r318, %r319, %r320}, %r321;
$L__BB0_40:
	setp.ge.u32 	%p22, %r384, %r5;
	bar.sync 	0;
	@%p22 bra 	$L__BB0_82;
	and.b32  	%r52, %r32, 3;
	sub.s32 	%r53, %r33, %r52;
	sub.s32 	%r54, %r33, %r36;
	add.s32 	%r55, %r36, -1;
	add.s32 	%r56, %r35, -1;
	mov.u32 	%r372, %r384;
$L__BB0_42:
	setp.lt.s32 	%p23, %r33, 1;
	@%p23 bra 	$L__BB0_50;
	setp.lt.u32 	%p24, %r34, 3;
	shl.b32 	%r323, %r372, 6;
	add.s32 	%r58, %r141, %r323;
	mov.b32 	%r374, 0;
	@%p24 bra 	$L__BB0_46;
	mov.b32 	%r373, 0;
$L__BB0_45:
	.pragma "nounroll";
	shl.b32 	%r326, %r373, 1;
	add.s32 	%r327, %r58, %r326;
	ld.shared.v4.u16 	{%rs17, %rs18, %rs19, %rs20}, [%r327];
	// begin inline asm
	{  cvt.f32.f16 %f146, %rs17;}

	// end inline asm
	mul.f32 	%f150, %f96, %f146;
	mul.wide.u32 	%rd55, %r373, 4;
	add.s64 	%rd56, %rd2, %rd55;
	// begin inline asm
	{  cvt.f32.f16 %f147, %rs18;}

	// end inline asm
	mul.f32 	%f151, %f96, %f147;
	// begin inline asm
	{  cvt.f32.f16 %f148, %rs19;}

	// end inline asm
	mul.f32 	%f152, %f96, %f148;
	// begin inline asm
	{  cvt.f32.f16 %f149, %rs20;}

	// end inline asm
	mul.f32 	%f153, %f96, %f149;
	st.local.v4.f32 	[%rd56], {%f150, %f151, %f152, %f153};
	add.s32 	%r373, %r373, 4;
	setp.ne.s32 	%p25, %r373, %r53;
	mov.u32 	%r374, %r53;
	@%p25 bra 	$L__BB0_45;
$L__BB0_46:
	setp.eq.s32 	%p26, %r52, 0;
	@%p26 bra 	$L__BB0_50;
	setp.eq.s32 	%p27, %r52, 1;
	shl.b32 	%r328, %r374, 1;
	add.s32 	%r62, %r58, %r328;
	ld.shared.u16 	%rs21, [%r62];
	// begin inline asm
	{  cvt.f32.f16 %f154, %rs21;}

	// end inline asm
	mul.f32 	%f155, %f96, %f154;
	mul.wide.u32 	%rd57, %r374, 4;
	add.s64 	%rd13, %rd2, %rd57;
	st.local.f32 	[%rd13], %f155;
	@%p27 bra 	$L__BB0_50;
	setp.eq.s32 	%p28, %r52, 2;
	ld.shared.u16 	%rs22, [%r62+2];
	// begin inline asm
	{  cvt.f32.f16 %f156, %rs22;}

	// end inline asm
	mul.f32 	%f157, %f96, %f156;
	st.local.f32 	[%rd13+4], %f157;
	@%p28 bra 	$L__BB0_50;
	ld.shared.u16 	%rs23, [%r62+4];
	// begin inline asm
	{  cvt.f32.f16 %f158, %rs23;}

	// end inline asm
	mul.f32 	%f159, %f96, %f158;
	st.local.f32 	[%rd13+8], %f159;
$L__BB0_50:
	setp.lt.s32 	%p29, %r33, 1;
	shl.b32 	%r329, %r372, 2;
	mov.u32 	%r330, _ZZ28sdpa_fp8_stage_c_wmma_kernelPKhS0_S0_PKfS2_S2_P6__halfiiiifE6m_smem;
	add.s32 	%r63, %r330, %r329;
	ld.shared.f32 	%f68, [%r63];
	mov.f32 	%f314, %f68;
	@%p29 bra 	$L__BB0_64;
	setp.lt.u32 	%p30, %r34, 15;
	mov.b32 	%r377, 0;
	mov.f32 	%f314, %f68;
	@%p30 bra 	$L__BB0_54;
	mov.b32 	%r375, 0;
	mov.f32 	%f314, %f68;
$L__BB0_53:
	.pragma "nounroll";
	mul.wide.u32 	%rd58, %r375, 4;
	add.s64 	%rd59, %rd2, %rd58;
	ld.local.v4.f32 	{%f161, %f162, %f163, %f164}, [%rd59];
	max.f32 	%f165, %f314, %f161;
	max.f32 	%f166, %f165, %f162;
	max.f32 	%f167, %f166, %f163;
	max.f32 	%f168, %f167, %f164;
	ld.local.v4.f32 	{%f169, %f170, %f171, %f172}, [%rd59+16];
	max.f32 	%f173, %f168, %f169;
	max.f32 	%f174, %f173, %f170;
	max.f32 	%f175, %f174, %f171;
	max.f32 	%f176, %f175, %f172;
	ld.local.v4.f32 	{%f177, %f178, %f179, %f180}, [%rd59+32];
	max.f32 	%f181, %f176, %f177;
	max.f32 	%f182, %f181, %f178;
	max.f32 	%f183, %f182, %f179;
	max.f32 	%f184, %f183, %f180;
	ld.local.v4.f32 	{%f185, %f186, %f187, %f188}, [%rd59+48];
	max.f32 	%f189, %f184, %f185;
	max.f32 	%f190, %f189, %f186;
	max.f32 	%f191, %f190, %f187;
	max.f32 	%f314, %f191, %f188;
	add.s32 	%r375, %r375, 16;
	setp.ne.s32 	%p31, %r375, %r54;
	mov.u32 	%r377, %r54;
	@%p31 bra 	$L__BB0_53;
$L__BB0_54:
	setp.eq.s32 	%p32, %r36, 0;
	@%p32 bra 	$L__BB0_64;
	setp.lt.u32 	%p33, %r55, 7;
	@%p33 bra 	$L__BB0_57;
	mul.wide.u32 	%rd60, %r377, 4;
	add.s64 	%rd61, %rd2, %rd60;
	ld.local.f32 	%f193, [%rd61];
	max.f32 	%f194, %f314, %f193;
	ld.local.f32 	%f195, [%rd61+4];
	max.f32 	%f196, %f194, %f195;
	ld.local.f32 	%f197, [%rd61+8];
	max.f32 	%f198, %f196, %f197;
	ld.local.f32 	%f199, [%rd61+12];
	max.f32 	%f200, %f198, %f199;
	ld.local.f32 	%f201, [%rd61+16];
	max.f32 	%f202, %f200, %f201;
	ld.local.f32 	%f203, [%rd61+20];
	max.f32 	%f204, %f202, %f203;
	ld.local.f32 	%f205, [%rd61+24];
	max.f32 	%f206, %f204, %f205;
	ld.local.f32 	%f207, [%rd61+28];
	max.f32 	%f314, %f206, %f207;
	add.s32 	%r377, %r377, 8;
$L__BB0_57:
	setp.eq.s32 	%p34, %r35, 0;
	@%p34 bra 	$L__BB0_64;
	setp.lt.u32 	%p35, %r56, 3;
	@%p35 bra 	$L__BB0_60;
	mul.wide.u32 	%rd62, %r377, 4;
	add.s64 	%rd63, %rd2, %rd62;
	ld.local.f32 	%f209, [%rd63];
	max.f32 	%f210, %f314, %f209;
	ld.local.f32 	%f211, [%rd63+4];
	max.f32 	%f212, %f210, %f211;
	ld.local.f32 	%f213, [%rd63+8];
	max.f32 	%f214, %f212, %f213;
	ld.local.f32 	%f215, [%rd63+12];
	max.f32 	%f314, %f214, %f215;
	add.s32 	%r377, %r377, 4;
$L__BB0_60:
	setp.eq.s32 	%p36, %r52, 0;
	@%p36 bra 	$L__BB0_64;
	setp.eq.s32 	%p37, %r52, 1;
	mul.wide.u32 	%rd64, %r377, 4;
	add.s64 	%rd14, %rd2, %rd64;
	ld.local.f32 	%f216, [%rd14];
	max.f32 	%f314, %f314, %f216;
	@%p37 bra 	$L__BB0_64;
	setp.eq.s32 	%p38, %r52, 2;
	ld.local.f32 	%f217, [%rd14+4];
	max.f32 	%f314, %f314, %f217;
	@%p38 bra 	$L__BB0_64;
	ld.local.f32 	%f218, [%rd14+8];
	max.f32 	%f314, %f314, %f218;
$L__BB0_64:
	setp.lt.s32 	%p39, %r33, 1;
	mov.u32 	%r334, _ZZ28sdpa_fp8_stage_c_wmma_kernelPKhS0_S0_PKfS2_S2_P6__halfiiiifE6l_smem;
	add.s32 	%r71, %r334, %r329;
	ld.shared.f32 	%f83, [%r71];
	mov.f32 	%f318, 0f00000000;
	@%p39 bra 	$L__BB0_72;
	setp.lt.u32 	%p40, %r34, 3;
	mov.f32 	%f318, 0f00000000;
	mov.b32 	%r380, 0;
	@%p40 bra 	$L__BB0_68;
	mov.f32 	%f318, 0f00000000;
	mov.b32 	%r379, 0;
$L__BB0_67:
	.pragma "nounroll";
	mul.wide.u32 	%rd65, %r379, 4;
	add.s64 	%rd66, %rd2, %rd65;
	ld.local.v4.f32 	{%f223, %f224, %f225, %f226}, [%rd66];
	sub.f32 	%f227, %f223, %f314;
	mul.f32 	%f228, %f227, 0f3FB8AA3B;
	ex2.approx.f32 	%f229, %f228;
	add.f32 	%f230, %f318, %f229;
	sub.f32 	%f231, %f224, %f314;
	mul.f32 	%f232, %f231, 0f3FB8AA3B;
	ex2.approx.f32 	%f233, %f232;
	add.f32 	%f234, %f230, %f233;
	sub.f32 	%f235, %f225, %f314;
	mul.f32 	%f236, %f235, 0f3FB8AA3B;
	ex2.approx.f32 	%f237, %f236;
	add.f32 	%f238, %f234, %f237;
	sub.f32 	%f239, %f226, %f314;
	mul.f32 	%f240, %f239, 0f3FB8AA3B;
	ex2.approx.f32 	%f241, %f240;
	st.local.v4.f32 	[%rd66], {%f229, %f233, %f237, %f241};
	add.f32 	%f318, %f238, %f241;
	add.s32 	%r379, %r379, 4;
	setp.ne.s32 	%p41, %r379, %r53;
	mov.u32 	%r380, %r53;
	@%p41 bra 	$L__BB0_67;
$L__BB0_68:
	setp.eq.s32 	%p42, %r52, 0;
	@%p42 bra 	$L__BB0_72;
	setp.eq.s32 	%p43, %r52, 1;
	mul.wide.u32 	%rd67, %r380, 4;
	add.s64 	%rd15, %rd2, %rd67;
	ld.local.f32 	%f242, [%rd15];
	sub.f32 	%f243, %f242, %f314;
	mul.f32 	%f244, %f243, 0f3FB8AA3B;
	ex2.approx.f32 	%f245, %f244;
	st.local.f32 	[%rd15], %f245;
	add.f32 	%f318, %f318, %f245;
	@%p43 bra 	$L__BB0_72;
	setp.eq.s32 	%p44, %r52, 2;
	ld.local.f32 	%f246, [%rd15+4];
	sub.f32 	%f247, %f246, %f314;
	mul.f32 	%f248, %f247, 0f3FB8AA3B;
	ex2.approx.f32 	%f249, %f248;
	st.local.f32 	[%rd15+4], %f249;
	add.f32 	%f318, %f318, %f249;
	@%p44 bra 	$L__BB0_72;
	ld.local.f32 	%f250, [%rd15+8];
	sub.f32 	%f251, %f250, %f314;
	mul.f32 	%f252, %f251, 0f3FB8AA3B;
	ex2.approx.f32 	%f253, %f252;
	st.local.f32 	[%rd15+8], %f253;
	add.f32 	%f318, %f318, %f253;
$L__BB0_72:
	setp.ge.s32 	%p45, %r3, %r96;
	sub.f32 	%f254, %f68, %f314;
	mul.f32 	%f255, %f254, 0f3FB8AA3B;
	ex2.approx.f32 	%f92, %f255;
	fma.rn.f32 	%f93, %f83, %f92, %f318;
	shl.b32 	%r337, %r372, 8;
	mov.u32 	%r338, _ZZ28sdpa_fp8_stage_c_wmma_kernelPKhS0_S0_PKfS2_S2_P6__halfiiiifE6U_smem;
	add.s32 	%r75, %r338, %r337;
	mov.u32 	%r381, %r3;
	@%p45 bra 	$L__BB0_73;
	bra.uni 	$L__BB0_83;
$L__BB0_73:
	setp.lt.s32 	%p47, %r33, 1;
	@%p47 bra 	$L__BB0_79;
	mov.b32 	%r382, 0;
$L__BB0_75:
	setp.ge.s32 	%p48, %r3, %r96;
	@%p48 bra 	$L__BB0_78;
	mul.wide.u32 	%rd68, %r382, 4;
	add.s64 	%rd69, %rd2, %rd68;
	ld.local.f32 	%f94, [%rd69];
	shl.b32 	%r342, %r382, 7;
	mov.u32 	%r343, _ZZ28sdpa_fp8_stage_c_wmma_kernelPKhS0_S0_PKfS2_S2_P6__halfiiiifE2sV;
	add.s32 	%r79, %r343, %r342;
	mov.u32 	%r383, %r3;
$L__BB0_77:
	shl.b32 	%r344, %r383, 1;
	add.s32 	%r345, %r79, %r344;
	ld.shared.u16 	%rs24, [%r345];
	// begin inline asm
	{  cvt.f32.f16 %f258, %rs24;}

	// end inline asm
	shl.b32 	%r346, %r383, 2;
	add.s32 	%r347, %r75, %r346;
	ld.shared.f32 	%f259, [%r347];
	fma.rn.f32 	%f260, %f94, %f258, %f259;
	st.shared.f32 	[%r347], %f260;
	add.s32 	%r383, %r383, 32;
	setp.lt.s32 	%p49, %r383, %r96;
	@%p49 bra 	$L__BB0_77;
$L__BB0_78:
	add.s32 	%r382, %r382, 1;
	setp.lt.s32 	%p50, %r382, %r33;
	@%p50 bra 	$L__BB0_75;
$L__BB0_79:
	setp.ne.s32 	%p51, %r3, 0;
	@%p51 bra 	$L__BB0_81;
	st.shared.f32 	[%r63], %f314;
	st.shared.f32 	[%r71], %f93;
$L__BB0_81:
	add.s32 	%r372, %r372, 4;
	setp.lt.s32 	%p52, %r372, %r5;
	@%p52 bra 	$L__BB0_42;
$L__BB0_82:
	bar.sync 	0;
	add.s32 	%r365, %r365, 1;
	setp.eq.s32 	%p53, %r365, %r15;
	@%p53 bra 	$L__BB0_22;
	bra.uni 	$L__BB0_10;
$L__BB0_83:
	shl.b32 	%r339, %r381, 2;
	add.s32 	%r340, %r75, %r339;
	ld.shared.f32 	%f256, [%r340];
	mul.f32 	%f257, %f92, %f256;
	st.shared.f32 	[%r340], %f257;
	add.s32 	%r381, %r381, 32;
	setp.lt.s32 	%p46, %r381, %r96;
	@%p46 bra 	$L__BB0_83;
	bra.uni 	$L__BB0_73;

}


// ===== COMPILED SASS (sm_100) =====

	.target	sm_100

	.elftype	@"ET_EXEC"


//--------------------- .note.nv.tkinfo           --------------------------
	.section	.note.nv.tkinfo,"",@"SHT_NOTE"
	.sectionflags	@"SHF_NOTE_NV_TKINFO"
	.tkinfo
        /*0018*/ 	.word	0x00000002
        /*0030*/ 	.string	""
        /*0030*/ 	.string	"ptxas"
        /*0030*/ 	.string	"Cuda compilation tools, release 13.0, V13.0.88"
        /*0030*/ 	.string	"Build cuda_13.0.r13.0/compiler.36424714_0"
        /*0030*/ 	.string	"-arch sm_100 -m 64 "



//--------------------- .note.nv.cuinfo           --------------------------
	.section	.note.nv.cuinfo,"",@"SHT_NOTE"
	.sectionflags	@"SHF_NOTE_NV_CUINFO"
        /*0018*/ 	.short	0x0002
        /*001a*/ 	.short	0x0064
        /*001c*/ 	.short	0x0082
	.zero		2


//--------------------- .nv.info                  --------------------------
	.section	.nv.info,"",@"SHT_CUDA_INFO"
	.align	4


	//----- nvinfo : EIATTR_REGCOUNT
	.align		4
        /*0000*/ 	.byte	0x04, 0x2f
        /*0002*/ 	.short	(.L_1 - .L_0)
	.align		4
.L_0:
        /*0004*/ 	.word	index@(_Z28sdpa_fp8_stage_c_wmma_kernelPKhS0_S0_PKfS2_S2_P6__halfiiiif)
        /*0008*/ 	.word	0x00000046


	//----- nvinfo : EIATTR_FRAME_SIZE
	.align		4
.L_1:
        /*000c*/ 	.byte	0x04, 0x11
        /*000e*/ 	.short	(.L_3 - .L_2)
	.align		4
.L_2:
        /*0010*/ 	.word	index@($__internal_0_$__cuda_sm3x_div_rn_noftz_f32_slowpath)
        /*0014*/ 	.word	0x00000080


	//----- nvinfo : EIATTR_FRAME_SIZE
	.align		4
.L_3:
        /*0018*/ 	.byte	0x04, 0x11
        /*001a*/ 	.short	(.L_5 - .L_4)
	.align		4
.L_4:
        /*001c*/ 	.word	index@(_Z28sdpa_fp8_stage_c_wmma_kernelPKhS0_S0_PKfS2_S2_P6__halfiiiif)
        /*0020*/ 	.word	0x00000080


	//----- nvinfo : EIATTR_MIN_STACK_SIZE
	.align		4
.L_5:
        /*0024*/ 	.byte	0x04, 0x12
        /*0026*/ 	.short	(.L_7 - .L_6)
	.align		4
.L_6:
        /*0028*/ 	.word	index@(_Z28sdpa_fp8_stage_c_wmma_kernelPKhS0_S0_PKfS2_S2_P6__halfiiiif)
        /*002c*/ 	.word	0x00000080
.L_7:


//--------------------- .nv.compat                --------------------------
	.section	.nv.compat,"",@"SHT_CUDA_COMPAT_INFO"
	.align	4
        /*0000*/ 	.byte	0x02, 0x09, 0x00, 0x00, 0x02, 0x02, 0x01, 0x00, 0x02, 0x05, 0x05, 0x00, 0x03, 0x07, 0x01, 0x01
        /*0010*/ 	.byte	0x02, 0x03, 0x00, 0x00, 0x02, 0x06, 0x01, 0x00, 0x04, 0x0b, 0x08, 0x00, 0x01, 0x00, 0x00, 0x00
        /*0020*/ 	.byte	0x00, 0x00, 0x00, 0x00


//--------------------- .nv.info._Z28sdpa_fp8_stage_c_wmma_kernelPKhS0_S0_PKfS2_S2_P6__halfiiiif --------------------------
	.section	.nv.info._Z28sdpa_fp8_stage_c_wmma_kernelPKhS0_S0_PKfS2_S2_P6__halfiiiif,"",@"SHT_CUDA_INFO"
	.sectionflags	@""
	.align	4


	//----- nvinfo : EIATTR_CUDA_API_VERSION
	.align		4
        /*0000*/ 	.byte	0x04, 0x37
        /*0002*/ 	.short	(.L_9 - .L_8)
.L_8:
        /*0004*/ 	.word	0x00000082


	//----- nvinfo : EIATTR_KPARAM_INFO
	.align		4
.L_9:
        /*0008*/ 	.byte	0x04, 0x17
        /*000a*/ 	.short	(.L_11 - .L_10)
.L_10:
        /*000c*/ 	.word	0x00000000
        /*0010*/ 	.short	0x000b
        /*0012*/ 	.short	0x0048
        /*0014*/ 	.byte	0x00, 0xf0, 0x11, 0x00


	//----- nvinfo : EIATTR_KPARAM_INFO
	.align		4
.L_11:
        /*0018*/ 	.byte	0x04, 0x17
        /*001a*/ 	.short	(.L_13 - .L_12)
.L_12:
        /*001c*/ 	.word	0x00000000
        /*0020*/ 	.short	0x000a
        /*0022*/ 	.short	0x0044
        /*0024*/ 	.byte	0x00, 0xf0, 0x11, 0x00


	//----- nvinfo : EIATTR_KPARAM_INFO
	.align		4
.L_13:
        /*0028*/ 	.byte	0x04, 0x17
        /*002a*/ 	.short	(.L_15 - .L_14)
.L_14:
        /*002c*/ 	.word	0x00000000
        /*0030*/ 	.short	0x0009
        /*0032*/ 	.short	0x0040
        /*0034*/ 	.byte	0x00, 0xf0, 0x11, 0x00


	//----- nvinfo : EIATTR_KPARAM_INFO
	.align		4
.L_15:
        /*0038*/ 	.byte	0x04, 0x17
        /*003a*/ 	.short	(.L_17 - .L_16)
.L_16:
        /*003c*/ 	.word	0x00000000
        /*0040*/ 	.short	0x0008
        /*0042*/ 	.short	0x003c
        /*0044*/ 	.byte	0x00, 0xf0, 0x11, 0x00


	//----- nvinfo : EIATTR_KPARAM_INFO
	.align		4
.L_17:
        /*0048*/ 	.byte	0x04, 0x17
        /*004a*/ 	.short	(.L_19 - .L_18)
.L_18:
        /*004c*/ 	.word	0x00000000
        /*0050*/ 	.short	0x0007
        /*0052*/ 	.short	0x0038
        /*0054*/ 	.byte	0x00, 0xf0, 0x11, 0x00


	//----- nvinfo : EIATTR_KPARAM_INFO
	.align		4
.L_19:
        /*0058*/ 	.byte	0x04, 0x17
        /*005a*/ 	.short	(.L_21 - .L_20)
.L_20:
        /*005c*/ 	.word	0x00000000
        /*0060*/ 	.short	0x0006
        /*0062*/ 	.short	0x0030
        /*0064*/ 	.byte	0x00, 0xf5, 0x21, 0x00


	//----- nvinfo : EIATTR_KPARAM_INFO
	.align		4
.L_21:
        /*0068*/ 	.byte	0x04, 0x17
        /*006a*/ 	.short	(.L_23 - .L_22)
.L_22:
        /*006c*/ 	.word	0x00000000
        /*0070*/ 	.short	0x0005
        /*0072*/ 	.short	0x0028
        /*0074*/ 	.byte	0x00, 0xf5, 0x21, 0x00


	//----- nvinfo : EIATTR_KPARAM_INFO
	.align		4
.L_23:
        /*0078*/ 	.byte	0x04, 0x17
        /*007a*/ 	.short	(.L_25 - .L_24)
.L_24:
        /*007c*/ 	.word	0x00000000
        /*0080*/ 	.short	0x0004
        /*0082*/ 	.short	0x0020
        /*0084*/ 	.byte	0x00, 0xf5, 0x21, 0x00


	//----- nvinfo : EIATTR_KPARAM_INFO
	.align		4
.L_25:
        /*0088*/ 	.byte	0x04, 0x17
        /*008a*/ 	.short	(.L_27 - .L_26)
.L_26:
        /*008c*/ 	.word	0x00000000
        /*0090*/ 	.short	0x0003
        /*0092*/ 	.short	0x0018
        /*0094*/ 	.byte	0x00, 0xf5, 0x21, 0x00


	//----- nvinfo : EIATTR_KPARAM_INFO
	.align		4
.L_27:
        /*0098*/ 	.byte	0x04, 0x17
        /*009a*/ 	.short	(.L_29 - .L_28)
.L_28:
        /*009c*/ 	.word	0x00000000
        /*00a0*/ 	.short	0x0002
        /*00a2*/ 	.short	0x0010
        /*00a4*/ 	.byte	0x00, 0xf5, 0x21, 0x00


	//----- nvinfo : EIATTR_KPARAM_INFO
	.align		4
.L_29:
        /*00a8*/ 	.byte	0x04, 0x17
        /*00aa*/ 	.short	(.L_31 - .L_30)
.L_30:
        /*00ac*/ 	.word	0x00000000
        /*00b0*/ 	.short	0x0001
        /*00b2*/ 	.short	0x0008
        /*00b4*/ 	.byte	0x00, 0xf5, 0x21, 0x00


	//----- nvinfo : EIATTR_KPARAM_INFO
	.align		4
.L_31:
        /*00b8*/ 	.byte	0x04, 0x17
        /*00ba*/ 	.short	(.L_33 - .L_32)
.L_32:
        /*00bc*/ 	.word	0x00000000
        /*00c0*/ 	.short	0x0000
        /*00c2*/ 	.short	0x0000
        /*00c4*/ 	.byte	0x00, 0xf5, 0x21, 0x00


	//----- nvinfo : EIATTR_SPARSE_MMA_MASK
	.align		4
.L_33:
        /*00c8*/ 	.byte	0x03, 0x50
        /*00ca*/ 	.short	0x0000


	//----- nvinfo : EIATTR_WMMA_USED
	.align		4
        /*00cc*/ 	.byte	0x01, 0x2b
	.zero		2


	//----- nvinfo : EIATTR_MAXREG_COUNT
	.align		4
        /*00d0*/ 	.byte	0x03, 0x1b
        /*00d2*/ 	.short	0x0080


	//----- nvinfo : EIATTR_NUM_BARRIERS
	.align		4
        /*00d4*/ 	.byte	0x02, 0x4c
        /*00d6*/ 	.byte	0x01
	.zero		1


	//----- nvinfo : EIATTR_MERCURY_ISA_VERSION
	.align		4
        /*00d8*/ 	.byte	0x03, 0x5f
        /*00da*/ 	.short	0x0101


	//----- nvinfo : EIATTR_VRC_CTA_INIT_COUNT
	.align		4
        /*00dc*/ 	.byte	0x02, 0x4a
	.zero		1
	.zero		1


	//----- nvinfo : EIATTR_EXIT_INSTR_OFFSETS
	.align		4
        /*00e0*/ 	.byte	0x04, 0x1c
        /*00e2*/ 	.short	(.L_35 - .L_34)


	//   ....[0]....
.L_34:
        /*00e4*/ 	.word	0x00000080


	//   ....[1]....
        /*00e8*/ 	.word	0x00003000


	//   ....[2]....
        /*00ec*/ 	.word	0x00003c90


	//----- nvinfo : EIATTR_MAX_THREADS
	.align		4
.L_35:
        /*00f0*/ 	.byte	0x04, 0x05
        /*00f2*/ 	.short	(.L_37 - .L_36)
.L_36:
        /*00f4*/ 	.word	0x00000080
        /*00f8*/ 	.word	0x00000001
        /*00fc*/ 	.word	0x00000001


	//----- nvinfo : EIATTR_CRS_STACK_SIZE
	.align		4
.L_37:
        /*0100*/ 	.byte	0x04, 0x1e
        /*0102*/ 	.short	(.L_39 - .L_38)
.L_38:
        /*0104*/ 	.word	0x00000000


	//----- nvinfo : EIATTR_CBANK_PARAM_SIZE
	.align		4
.L_39:
        /*0108*/ 	.byte	0x03, 0x19
        /*010a*/ 	.short	0x004c


	//----- nvinfo : EIATTR_PARAM_CBANK
	.align		4
        /*010c*/ 	.byte	0x04, 0x0a
        /*010e*/ 	.short	(.L_41 - .L_40)
	.align		4
.L_40:
        /*0110*/ 	.word	index@(.nv.constant0._Z28sdpa_fp8_stage_c_wmma_kernelPKhS0_S0_PKfS2_S2_P6__halfiiiif)
        /*0114*/ 	.short	0x0380
        /*0116*/ 	.short	0x004c


	//----- nvinfo : EIATTR_SW_WAR
	.align		4
.L_41:
        /*0118*/ 	.byte	0x04, 0x36
        /*011a*/ 	.short	(.L_43 - .L_42)
.L_42:
        /*011c*/ 	.word	0x00000008
.L_43:


//--------------------- .nv.callgraph             --------------------------
	.section	.nv.callgraph,"",@"SHT_CUDA_CALLGRAPH"
	.align	4
	.sectionentsize	8
	.align		4
        /*0000*/ 	.word	0x00000000
	.align		4
        /*0004*/ 	.word	0xffffffff
	.align		4
        /*0008*/ 	.word	0x00000000
	.align		4
        /*000c*/ 	.word	0xfffffffe
	.align		4
        /*0010*/ 	.word	0x00000000
	.align		4
        /*0014*/ 	.word	0xfffffffd
	.align		4
        /*0018*/ 	.word	0x00000000
	.align		4
        /*001c*/ 	.word	0xfffffffc


//--------------------- .text._Z28sdpa_fp8_stage_c_wmma_kernelPKhS0_S0_PKfS2_S2_P6__halfiiiif --------------------------
	.section	.text._Z28sdpa_fp8_stage_c_wmma_kernelPKhS0_S0_PKfS2_S2_P6__halfiiiif,"ax",@progbits
	.align	128
        .global         _Z28sdpa_fp8_stage_c_wmma_kernelPKhS0_S0_PKfS2_S2_P6__halfiiiif
        .type           _Z28sdpa_fp8_stage_c_wmma_kernelPKhS0_S0_PKfS2_S2_P6__halfiiiif,@function
        .size           _Z28sdpa_fp8_stage_c_wmma_kernelPKhS0_S0_PKfS2_S2_P6__halfiiiif,(.L_x_77 - _Z28sdpa_fp8_stage_c_wmma_kernelPKhS0_S0_PKfS2_S2_P6__halfiiiif)
        .other          _Z28sdpa_fp8_stage_c_wmma_kernelPKhS0_S0_PKfS2_S2_P6__halfiiiif,@"STO_CUDA_ENTRY STV_DEFAULT"
_Z28sdpa_fp8_stage_c_wmma_kernelPKhS0_S0_PKfS2_S2_P6__halfiiiif:
.text._Z28sdpa_fp8_stage_c_wmma_kernelPKhS0_S0_PKfS2_S2_P6__halfiiiif:
[----:B------:R-:W0:Y:S01]  /*0000*/  LDC R1, c[0x0][0x37c] ;  /* 0x0000df00ff017b82 */ /* 0x000e220000000800 */
[----:B------:R-:W1:Y:S07]  /*0010*/  S2R R0, SR_CTAID.X ;  /* 0x0000000000007919 */ /* 0x000e6e0000002500 */
[----:B------:R-:W2:Y:S01]  /*0020*/  LDC R62, c[0x0][0x3c0] ;  /* 0x0000f000ff3e7b82 */ /* 0x000ea20000000800 */
[----:B0-----:R-:W-:Y:S01]  /*0030*/  VIADD R1, R1, 0xffffff80 ;  /* 0xffffff8001017836 */ /* 0x001fe20000000000 */
[----:B-1----:R-:W-:-:S04]  /*0040*/  LEA R2, R0, 0x20, 0x5 ;  /* 0x0000002000027811 */ /* 0x002fc800078e28ff */
[----:B--2---:R-:W-:-:S05]  /*0050*/  VIMNMX R3, PT, PT, R2, R62, PT ;  /* 0x0000003e02037248 */ /* 0x004fca0003fe0100 */
[----:B------:R-:W-:-:S05]  /*0060*/  IMAD R52, R0, -0x20, R3 ;  /* 0xffffffe000347824 */ /* 0x000fca00078e0203 */
[----:B------:R-:W-:-:S13]  /*0070*/  ISETP.GE.AND P0, PT, R52, 0x1, PT ;  /* 0x000000013400780c */ /* 0x000fda0003f06270 */
[----:B------:R-:W-:Y:S05]  /*0080*/  @!P0 EXIT ;  /* 0x000000000000894d */ /* 0x000fea0003800000 */
[----:B------:R-:W0:Y:S01]  /*0090*/  S2R R12, SR_CTAID.Y ;  /* 0x00000000000c7919 */ /* 0x000e220000002600 */
[----:B------:R-:W1:Y:S01]  /*00a0*/  LDC R65, c[0x0][0x3bc] ;  /* 0x0000ef00ff417b82 */ /* 0x000e620000000800 */
[----:B------:R-:W2:Y:S01]  /*00b0*/  LDCU UR5, c[0x0][0x3c4] ;  /* 0x00007880ff0577ac */ /* 0x000ea20008000800 */
[----:B------:R-:W3:Y:S01]  /*00c0*/  S2R R2, SR_TID.X ;  /* 0x0000000000027919 */ /* 0x000ee20000002100 */
[----:B------:R-:W4:Y:S05]  /*00d0*/  LDCU.64 UR10, c[0x0][0x358] ;  /* 0x00006b00ff0a77ac */ /* 0x000f2a0008000a00 */
[----:B------:R-:W0:Y:S08]  /*00e0*/  LDC.64 R4, c[0x0][0x3a8] ;  /* 0x0000ea00ff047b82 */ /* 0x000e300000000a00 */
[----:B------:R-:W4:Y:S08]  /*00f0*/  S2UR UR4, SR_CTAID.Z ;  /* 0x00000000000479c3 */ /* 0x000f300000002700 */
[----:B------:R-:W4:Y:S01]  /*0100*/  LDC.64 R50, c[0x0][0x3a0] ;  /* 0x0000e800ff327b82 */ /* 0x000f220000000a00 */
[----:B--2---:R-:W-:Y:S01]  /*0110*/  IMAD.U32 R9, RZ, RZ, UR5 ;  /* 0x00000005ff097e24 */ /* 0x004fe2000f8e00ff */
[----:B-1----:R-:W-:-:S06]  /*0120*/  SHF.R.S32.HI R3, RZ, 0x1f, R65 ;  /* 0x0000001fff037819 */ /* 0x002fcc0000011441 */
[----:B------:R-:W1:Y:S01]  /*0130*/  LDC.64 R10, c[0x0][0x398] ;  /* 0x0000e600ff0a7b82 */ /* 0x000e620000000a00 */
[----:B------:R-:W-:Y:S02]  /*0140*/  IMAD R7, R52, R9, RZ ;  /* 0x0000000934077224 */ /* 0x000fe400078e02ff */
[----:B------:R-:W-:Y:S02]  /*0150*/  IMAD.MOV.U32 R13, RZ, RZ, RZ ;  /* 0x000000ffff0d7224 */ /* 0x000fe400078e00ff */
[----:B0-----:R-:W-:Y:S01]  /*0160*/  IMAD.WIDE.U32 R4, R12, 0x4, R4 ;  /* 0x000000040c047825 */ /* 0x001fe200078e0004 */
[----:B---3--:R-:W-:-:S03]  /*0170*/  ISETP.GE.AND P0, PT, R2, R7, PT ;  /* 0x000000070200720c */ /* 0x008fc60003f06270 */
[----:B----4-:R-:W-:Y:S01]  /*0180*/  IMAD.WIDE.U32 R64, R65, UR4, R12 ;  /* 0x0000000441407c25 */ /* 0x010fe2000f8e000c */
[----:B------:R0:W5:Y:S03]  /*0190*/  LDG.E.CONSTANT R49, desc[UR10][R4.64] ;  /* 0x0000000a04317981 */ /* 0x000166000c1e9900 */
[----:B------:R-:W-:Y:S01]  /*01a0*/  IMAD R3, R3, UR4, RZ ;  /* 0x0000000403037c24 */ /* 0x000fe2000f8e02ff */
[----:B------:R-:W2:Y:S01]  /*01b0*/  LDCU.64 UR4, c[0x0][0x380] ;  /* 0x00007000ff0477ac */ /* 0x000ea20008000a00 */
[----:B------:R-:W-:-:S04]  /*01c0*/  IMAD.WIDE R62, R9, R62, RZ ;  /* 0x0000003e093e7225 */ /* 0x000fc800078e02ff */
[----:B------:R-:W-:Y:S02]  /*01d0*/  IMAD.IADD R3, R65, 0x1, R3 ;  /* 0x0000000141037824 */ /* 0x000fe400078e0203 */
[-C--:B0-----:R-:W-:Y:S02]  /*01e0*/  IMAD R4, R63, R64.reuse, RZ ;  /* 0x000000403f047224 */ /* 0x081fe400078e02ff */
[----:B------:R-:W-:Y:S01]  /*01f0*/  IMAD.WIDE.U32 R50, R12, 0x4, R50 ;  /* 0x000000040c327825 */ /* 0x000fe200078e0032 */
[----:B------:R-:W-:Y:S03]  /*0200*/  BSSY.RECONVERGENT B0, `(.L_x_0) ;  /* 0x000006b000007945 */ /* 0x000fe60003800200 */
[C---:B------:R-:W-:Y:S02]  /*0210*/  IMAD R5, R62.reuse, R3, R4 ;  /* 0x000000033e057224 */ /* 0x040fe400078e0204 */
[----:B------:R-:W-:Y:S01]  /*0220*/  IMAD.WIDE.U32 R62, R62, R64, RZ ;  /* 0x000000403e3e7225 */ /* 0x000fe200078e00ff */
[----:B------:R0:W5:Y:S01]  /*0230*/  LDG.E.CONSTANT R50, desc[UR10][R50.64] ;  /* 0x0000000a32327981 */ /* 0x000162000c1e9900 */
[----:B------:R-:W-:-:S02]  /*0240*/  LOP3.LUT R54, R2, 0x1f, RZ, 0xc0, !PT ;  /* 0x0000001f02367812 */ /* 0x000fc400078ec0ff */
[----:B-1----:R-:W-:Y:S01]  /*0250*/  IMAD.WIDE.U32 R12, R12, 0x4, R10 ;  /* 0x000000040c0c7825 */ /* 0x002fe200078e000a */
[----:B------:R-:W-:Y:S02]  /*0260*/  SHF.R.S32.HI R4, RZ, 0x1f, R9 ;  /* 0x0000001fff047819 */ /* 0x000fe40000011409 */
[----:B------:R-:W-:Y:S02]  /*0270*/  IADD3 R5, PT, PT, R63, R5, RZ ;  /* 0x000000053f057210 */ /* 0x000fe40007ffe0ff */
[----:B0-----:R-:W-:Y:S01]  /*0280*/  SHF.R.U32.HI R51, RZ, 0x5, R2 ;  /* 0x00000005ff337819 */ /* 0x001fe20000011602 */
[----:B--2---:R-:W-:Y:S06]  /*0290*/  @P0 BRA `(.L_x_1) ;  /* 0x0000000400840947 */ /* 0x004fec0003800000 */
[----:B------:R-:W-:Y:S01]  /*02a0*/  IABS R20, R9 ;  /* 0x0000000900147213 */ /* 0x000fe20000000000 */
[----:B------:R-:W0:Y:S01]  /*02b0*/  S2R R17, SR_CgaCtaId ;  /* 0x0000000000117919 */ /* 0x000e220000008800 */
[----:B------:R-:W1:Y:S02]  /*02c0*/  LDC R6, c[0x0][0x360] ;  /* 0x0000d800ff067b82 */ /* 0x000e640000000800 */
[----:B------:R-:W2:Y:S01]  /*02d0*/  I2F.RP R8, R20 ;  /* 0x0000001400087306 */ /* 0x000ea20000209400 */
[----:B------:R3:W5:Y:S01]  /*02e0*/  LDG.E.CONSTANT R11, desc[UR10][R12.64] ;  /* 0x0000000a0c0b7981 */ /* 0x000762000c1e9900 */
[----:B------:R-:W-:Y:S01]  /*02f0*/  BSSY.RECONVERGENT B1, `(.L_x_2) ;  /* 0x0000034000017945 */ /* 0x000fe20003800200 */
[----:B------:R-:W-:-:S03]  /*0300*/  ISETP.NE.AND P1, PT, R9, RZ, PT ;  /* 0x000000ff0900720c */ /* 0x000fc60003f25270 */
[----:B------:R-:W4:Y:S01]  /*0310*/  LDC R10, c[0x0][0x3c4] ;  /* 0x0000f100ff0a7b82 */ /* 0x000f220000000800 */
[----:B---3--:R-:W-:Y:S01]  /*0320*/  MOV R12, 0x400 ;  /* 0x00000400000c7802 */ /* 0x008fe20000000f00 */
[----:B--2---:R-:W2:Y:S03]  /*0330*/  MUFU.RCP R8, R8 ;  /* 0x0000000800087308 */ /* 0x004ea60000001000 */
[----:B0-----:R-:W-:Y:S02]  /*0340*/  LEA R18, R17, R12, 0x18 ;  /* 0x0000000c11127211 */ /* 0x001fe400078ec0ff */
[----:B------:R-:W-:Y:S01]  /*0350*/  LOP3.LUT R17, RZ, R9, RZ, 0x33, !PT ;  /* 0x00000009ff117212 */ /* 0x000fe200078e33ff */
[----:B--2---:R-:W-:Y:S02]  /*0360*/  VIADD R14, R8, 0xffffffe ;  /* 0x0ffffffe080e7836 */ /* 0x004fe40000000000 */
[----:B------:R-:W-:-:S02]  /*0370*/  IMAD.MOV.U32 R9, RZ, RZ, R2 ;  /* 0x000000ffff097224 */ /* 0x000fc400078e0002 */
[----:B------:R0:W2:Y:S02]  /*0380*/  F2I.FTZ.U32.TRUNC.NTZ R15, R14 ;  /* 0x0000000e000f7305 */ /* 0x0000a4000021f000 */
[----:B0-----:R-:W-:Y:S02]  /*0390*/  IMAD.MOV.U32 R14, RZ, RZ, RZ ;  /* 0x000000ffff0e7224 */ /* 0x001fe400078e00ff */
[----:B--2---:R-:W-:-:S04]  /*03a0*/  IMAD.MOV R13, RZ, RZ, -R15 ;  /* 0x000000ffff0d7224 */ /* 0x004fc800078e0a0f */
[----:B------:R-:W-:-:S04]  /*03b0*/  IMAD R13, R13, R20, RZ ;  /* 0x000000140d0d7224 */ /* 0x000fc800078e02ff */
[----:B-1--4-:R-:W-:-:S07]  /*03c0*/  IMAD.HI.U32 R15, R15, R13, R14 ;  /* 0x0000000d0f0f7227 */ /* 0x012fce00078e000e */
.L_x_3:
[----:B------:R-:W-:Y:S02]  /*03d0*/  IABS R13, R9 ;  /* 0x00000009000d7213 */ /* 0x000fe40000000000 */
[----:B------:R-:W-:-:S03]  /*03e0*/  IABS R8, R10 ;  /* 0x0000000a00087213 */ /* 0x000fc60000000000 */
[----:B------:R-:W-:-:S05]  /*03f0*/  IMAD.HI.U32 R12, R15, R13, RZ ;  /* 0x0000000d0f0c7227 */ /* 0x000fca00078e00ff */
[----:B------:R-:W-:-:S05]  /*0400*/  IADD3 R14, PT, PT, -R12, RZ, RZ ;  /* 0x000000ff0c0e7210 */ /* 0x000fca0007ffe1ff */
[----:B------:R-:W-:-:S05]  /*0410*/  IMAD R13, R8, R14, R13 ;  /* 0x0000000e080d7224 */ /* 0x000fca00078e020d */
[----:B------:R-:W-:-:S13]  /*0420*/  ISETP.GT.U32.AND P2, PT, R20, R13, PT ;  /* 0x0000000d1400720c */ /* 0x000fda0003f44070 */
[----:B------:R-:W-:Y:S02]  /*0430*/  @!P2 IMAD.IADD R13, R13, 0x1, -R8 ;  /* 0x000000010d0da824 */ /* 0x000fe400078e0a08 */
[----:B------:R-:W-:-:S03]  /*0440*/  @!P2 VIADD R12, R12, 0x1 ;  /* 0x000000010c0ca836 */ /* 0x000fc60000000000 */
[----:B------:R-:W-:Y:S02]  /*0450*/  ISETP.GE.U32.AND P0, PT, R13, R20, PT ;  /* 0x000000140d00720c */ /* 0x000fe40003f06070 */
[----:B------:R-:W-:-:S04]  /*0460*/  LOP3.LUT R13, R9, R10, RZ, 0x3c, !PT ;  /* 0x0000000a090d7212 */ /* 0x000fc800078e3cff */
[----:B------:R-:W-:-:S07]  /*0470*/  ISETP.GE.AND P3, PT, R13, RZ, PT ;  /* 0x000000ff0d00720c */ /* 0x000fce0003f66270 */
[----:B------:R-:W-:-:S06]  /*0480*/  @P0 VIADD R12, R12, 0x1 ;  /* 0x000000010c0c0836 */ /* 0x000fcc0000000000 */
[----:B------:R-:W-:-:S05]  /*0490*/  @!P3 IMAD.MOV R12, RZ, RZ, -R12 ;  /* 0x000000ffff0cb224 */ /* 0x000fca00078e0a0c */
[----:B0-----:R-:W-:-:S04]  /*04a0*/  SEL R19, R17, R12, !P1 ;  /* 0x0000000c11137207 */ /* 0x001fc80004800000 */
[----:B------:R-:W-:Y:S01]  /*04b0*/  IADD3 R14, PT, PT, -R19, RZ, RZ ;  /* 0x000000ff130e7210 */ /* 0x000fe20007ffe1ff */
[----:B------:R-:W-:-:S04]  /*04c0*/  IMAD R21, R0, 0x20, R19 ;  /* 0x0000002000157824 */ /* 0x000fc800078e0213 */
[----:B------:R-:W-:Y:S01]  /*04d0*/  IMAD R14, R10, R14, R9 ;  /* 0x0000000e0a0e7224 */ /* 0x000fe200078e0209 */
[----:B------:R-:W-:-:S04]  /*04e0*/  SHF.R.S32.HI R23, RZ, 0x1f, R21 ;  /* 0x0000001fff177819 */ /* 0x000fc80000011415 */
[----:B------:R-:W-:Y:S01]  /*04f0*/  IADD3 R12, P0, PT, R14, R62, RZ ;  /* 0x0000003e0e0c7210 */ /* 0x000fe20007f1e0ff */
[----:B------:R-:W-:-:S03]  /*0500*/  IMAD R23, R23, R10, RZ ;  /* 0x0000000a17177224 */ /* 0x000fc600078e02ff */
[----:B------:R-:W-:Y:S01]  /*0510*/  LEA.HI.X.SX32 R13, R14, R5, 0x1, P0 ;  /* 0x000000050e0d7211 */ /* 0x000fe200000f0eff */
[C---:B------:R-:W-:Y:S02]  /*0520*/  IMAD R23, R21.reuse, R4, R23 ;  /* 0x0000000415177224 */ /* 0x040fe400078e0217 */
[----:B------:R-:W-:-:S03]  /*0530*/  IMAD.WIDE.U32 R12, R21, R10, R12 ;  /* 0x0000000a150c7225 */ /* 0x000fc600078e000c */
[----:B------:R-:W-:-:S04]  /*0540*/  IADD3 R12, P0, PT, R12, UR4, RZ ;  /* 0x000000040c0c7c10 */ /* 0x000fc8000ff1e0ff */
[----:B------:R-:W-:-:S05]  /*0550*/  IADD3.X R13, PT, PT, R13, UR5, R23, P0, !PT ;  /* 0x000000050d0d7c10 */ /* 0x000fca00087fe417 */
[----:B------:R-:W2:Y:S01]  /*0560*/  LDG.E.U8.CONSTANT R12, desc[UR10][R12.64] ;  /* 0x0000000a0c0c7981 */ /* 0x000ea2000c1e9100 */
[----:B------:R-:W-:Y:S01]  /*0570*/  IMAD R19, R19, 0x80, R18 ;  /* 0x0000008013137824 */ /* 0x000fe200078e0212 */
[----:B------:R-:W-:-:S03]  /*0580*/  IADD3 R9, PT, PT, R6, R9, RZ ;  /* 0x0000000906097210 */ /* 0x000fc60007ffe0ff */
[----:B------:R-:W-:Y:S01]  /*0590*/  IMAD R19, R14, 0x2, R19 ;  /* 0x000000020e137824 */ /* 0x000fe200078e0213 */
[----:B------:R-:W-:Y:S01]  /*05a0*/  ISETP.GE.AND P0, PT, R9, R7, PT ;  /* 0x000000070900720c */ /* 0x000fe20003f06270 */
[----:B--2---:R-:W-:-:S05]  /*05b0*/  VIADD R16, R12, 0xffffff80 ;  /* 0xffffff800c107836 */ /* 0x004fca0000000000 */
[----:B------:R-:W-:-:S05]  /*05c0*/  I2FP.F32.S32 R16, R16 ;  /* 0x0000001000107245 */ /* 0x000fca0000201400 */
[----:B------:R-:W-:-:S04]  /*05d0*/  FMUL R16, R16, 0.0078740157186985015869 ;  /* 0x3c01020410107820 */ /* 0x000fc80000400000 */
[----:B------:R-:W-:-:S04]  /*05e0*/  FMUL R16, R16, 448 ;  /* 0x43e0000010107820 */ /* 0x000fc80000400000 */
[----:B-----5:R-:W-:-:S05]  /*05f0*/  FMUL R16, R11, R16 ;  /* 0x000000100b107220 */ /* 0x020fca0000400000 */
[----:B------:R-:W-:-:S05]  /*0600*/  F2FP.F16.F32.PACK_AB R16, RZ, R16 ;  /* 0x00000010ff10723e */ /* 0x000fca00000000ff */
[----:B------:R0:W-:Y:S01]  /*0610*/  STS.U16 [R19], R16 ;  /* 0x0000001013007388 */ /* 0x0001e20000000400 */
[----:B------:R-:W-:Y:S05]  /*0620*/  @!P0 BRA `(.L_x_3) ;  /* 0xfffffffc00688947 */ /* 0x000fea000383ffff */
[----:B------:R-:W-:Y:S05]  /*0630*/  BSYNC.RECONVERGENT B1 ;  /* 0x0000000000017941 */ /* 0x000fea0003800200 */
.L_x_2:
[----:B------:R-:W1:Y:S01]  /*0640*/  I2F.RP R11, R8 ;  /* 0x00000008000b7306 */ /* 0x000e620000209400 */
[----:B------:R-:W2:Y:S01]  /*0650*/  S2R R14, SR_CgaCtaId ;  /* 0x00000000000e7919 */ /* 0x000ea20000008800 */
[----:B------:R-:W3:Y:S01]  /*0660*/  LDC R17, c[0x0][0x3c4] ;  /* 0x0000f100ff117b82 */ /* 0x000ee20000000800 */
[----:B------:R-:W-:Y:S02]  /*0670*/  MOV R9, 0x400 ;  /* 0x0000040000097802 */ /* 0x000fe40000000f00 */
[----:B------:R-:W-:Y:S02]  /*0680*/  ISETP.NE.AND P3, PT, R10, RZ, PT ;  /* 0x000000ff0a00720c */ /* 0x000fe40003f65270 */
[----:B------:R-:W-:Y:S01]  /*0690*/  LOP3.LUT R18, RZ, R10, RZ, 0x33, !PT ;  /* 0x0000000aff127212 */ /* 0x000fe200078e33ff */
[----:B------:R-:W-:Y:S01]  /*06a0*/  VIADD R9, R9, 0x3900 ;  /* 0x0000390009097836 */ /* 0x000fe20000000000 */
[----:B------:R-:W-:Y:S01]  /*06b0*/  MOV R10, R2 ;  /* 0x00000002000a7202 */ /* 0x000fe20000000f00 */
[----:B-1----:R-:W1:Y:S02]  /*06c0*/  MUFU.RCP R11, R11 ;  /* 0x0000000b000b7308 */ /* 0x002e640000001000 */
[----:B-1----:R-:W-:Y:S01]  /*06d0*/  VIADD R12, R11, 0xffffffe ;  /* 0x0ffffffe0b0c7836 */ /* 0x002fe20000000000 */
[----:B--2---:R-:W-:-:S05]  /*06e0*/  LEA R14, R14, R9, 0x18 ;  /* 0x000000090e0e7211 */ /* 0x004fca00078ec0ff */
[----:B------:R1:W2:Y:S02]  /*06f0*/  F2I.FTZ.U32.TRUNC.NTZ R13, R12 ;  /* 0x0000000c000d7305 */ /* 0x0002a4000021f000 */
[----:B-1----:R-:W-:Y:S02]  /*0700*/  IMAD.MOV.U32 R12, RZ, RZ, RZ ;  /* 0x000000ffff0c7224 */ /* 0x002fe400078e00ff */
[----:B--2---:R-:W-:-:S04]  /*0710*/  IMAD.MOV R15, RZ, RZ, -R13 ;  /* 0x000000ffff0f7224 */ /* 0x004fc800078e0a0d */
[----:B------:R-:W-:-:S04]  /*0720*/  IMAD R15, R15, R8, RZ ;  /* 0x000000080f0f7224 */ /* 0x000fc800078e02ff */
[----:B0--3--:R-:W-:-:S07]  /*0730*/  IMAD.HI.U32 R16, R13, R15, R12 ;  /* 0x0000000f0d107227 */ /* 0x009fce00078e000c */
.L_x_4:
[----:B------:R-:W-:Y:S01]  /*0740*/  IABS R13, R10 ;  /* 0x0000000a000d7213 */ /* 0x000fe20000000000 */
[----:B------:R-:W-:-:S04]  /*0750*/  IMAD.MOV.U32 R9, RZ, RZ, R17 ;  /* 0x000000ffff097224 */ /* 0x000fc800078e0011 */
[----:B------:R-:W-:Y:S01]  /*0760*/  IMAD.HI.U32 R11, R16, R13, RZ ;  /* 0x0000000d100b7227 */ /* 0x000fe200078e00ff */
[----:B------:R-:W-:-:S03]  /*0770*/  IABS R20, R9 ;  /* 0x0000000900147213 */ /* 0x000fc60000000000 */
[----:B------:R-:W-:-:S04]  /*0780*/  IMAD.MOV R12, RZ, RZ, -R11 ;  /* 0x000000ffff0c7224 */ /* 0x000fc800078e0a0b */
[----:B------:R-:W-:Y:S01]  /*0790*/  IMAD R13, R20, R12, R13 ;  /* 0x0000000c140d7224 */ /* 0x000fe200078e020d */
[----:B------:R-:W-:-:S04]  /*07a0*/  LOP3.LUT R12, R10, R9, RZ, 0x3c, !PT ;  /* 0x000000090a0c7212 */ /* 0x000fc800078e3cff */
[----:B------:R-:W-:Y:S02]  /*07b0*/  ISETP.GT.U32.AND P1, PT, R8, R13, PT ;  /* 0x0000000d0800720c */ /* 0x000fe40003f24070 */
[----:B------:R-:W-:-:S11]  /*07c0*/  ISETP.GE.AND P2, PT, R12, RZ, PT ;  /* 0x000000ff0c00720c */ /* 0x000fd60003f46270 */
[----:B------:R-:W-:Y:S02]  /*07d0*/  @!P1 IMAD.IADD R13, R13, 0x1, -R20 ;  /* 0x000000010d0d9824 */ /* 0x000fe400078e0a14 */
[----:B------:R-:W-:-:S03]  /*07e0*/  @!P1 VIADD R11, R11, 0x1 ;  /* 0x000000010b0b9836 */ /* 0x000fc60000000000 */
[----:B------:R-:W-:-:S13]  /*07f0*/  ISETP.GE.U32.AND P0, PT, R13, R8, PT ;  /* 0x000000080d00720c */ /* 0x000fda0003f06070 */
[----:B------:R-:W-:-:S05]  /*0800*/  @P0 IADD3 R11, PT, PT, R11, 0x1, RZ ;  /* 0x000000010b0b0810 */ /* 0x000fca0007ffe0ff */
[----:B------:R-:W-:-:S05]  /*0810*/  @!P2 IMAD.MOV R11, RZ, RZ, -R11 ;  /* 0x000000ffff0ba224 */ /* 0x000fca00078e0a0b */
[----:B------:R-:W-:-:S05]  /*0820*/  SEL R11, R18, R11, !P3 ;  /* 0x0000000b120b7207 */ /* 0x000fca0005800000 */
[----:B------:R-:W-:Y:S02]  /*0830*/  IMAD.MOV R12, RZ, RZ, -R11 ;  /* 0x000000ffff0c7224 */ /* 0x000fe400078e0a0b */
[----:B------:R-:W-:Y:S02]  /*0840*/  IMAD R11, R11, 0x100, R14 ;  /* 0x000001000b0b7824 */ /* 0x000fe400078e020e */
[----:B------:R-:W-:Y:S01]  /*0850*/  IMAD R12, R9, R12, R10 ;  /* 0x0000000c090c7224 */ /* 0x000fe200078e020a */
[----:B------:R-:W-:-:S03]  /*0860*/  IADD3 R10, PT, PT, R6, R10, RZ ;  /* 0x0000000a060a7210 */ /* 0x000fc60007ffe0ff */
[----:B------:R-:W-:Y:S01]  /*0870*/  IMAD R11, R12, 0x4, R11 ;  /* 0x000000040c0b7824 */ /* 0x000fe200078e020b */
[----:B------:R-:W-:-:S04]  /*0880*/  ISETP.GE.AND P0, PT, R10, R7, PT ;  /* 0x000000070a00720c */ /* 0x000fc80003f06270 */
[----:B------:R0:W-:Y:S09]  /*0890*/  STS [R11], RZ ;  /* 0x000000ff0b007388 */ /* 0x0001f20000000800 */
[----:B0-----:R-:W-:Y:S05]  /*08a0*/  @!P0 BRA `(.L_x_4) ;  /* 0xfffffffc00a48947 */ /* 0x001fea000383ffff */
.L_x_1:
[----:B------:R-:W-:Y:S05]  /*08b0*/  BSYNC.RECONVERGENT B0 ;  /* 0x0000000000007941 */ /* 0x000fea0003800200 */
.L_x_0:
[----:B------:R-:W-:Y:S01]  /*08c0*/  ISETP.GE.U32.AND P0, PT, R2, R52, PT ;  /* 0x000000340200720c */ /* 0x000fe20003f06070 */
[----:B------:R-:W-:-:S12]  /*08d0*/  BSSY.RECONVERGENT B0, `(.L_x_5) ;  /* 0x0000012000007945 */ /* 0x000fd80003800200 */
[----:B------:R-:W-:Y:S05]  /*08e0*/  @P0 BRA `(.L_x_6) ;  /* 0x0000000000400947 */ /* 0x000fea0003800000 */
[----:B------:R-:W0:Y:S01]  /*08f0*/  S2R R8, SR_CgaCtaId ;  /* 0x0000000000087919 */ /* 0x000e220000008800 */
[----:B------:R-:W1:Y:S01]  /*0900*/  LDC R12, c[0x0][0x360] ;  /* 0x0000d800ff0c7b82 */ /* 0x000e620000000800 */
[----:B------:R-:W-:Y:S01]  /*0910*/  MOV R7, 0x400 ;  /* 0x0000040000077802 */ /* 0x000fe20000000f00 */
[----:B------:R-:W-:Y:S02]  /*0920*/  IMAD.MOV.U32 R11, RZ, RZ, R2 ;  /* 0x000000ffff0b7224 */ /* 0x000fe400078e0002 */
[----:B------:R-:W-:Y:S02]  /*0930*/  IMAD.MOV.U32 R13, RZ, RZ, -0x800000 ;  /* 0xff800000ff0d7424 */ /* 0x000fe400078e00ff */
[C---:B------:R-:W-:Y:S02]  /*0940*/  VIADD R6, R7.reuse, 0x3800 ;  /* 0x0000380007067836 */ /* 0x040fe40000000000 */
[----:B------:R-:W-:-:S03]  /*0950*/  VIADD R7, R7, 0x3880 ;  /* 0x0000388007077836 */ /* 0x000fc60000000000 */
[C---:B0-----:R-:W-:Y:S02]  /*0960*/  LEA R6, R8.reuse, R6, 0x18 ;  /* 0x0000000608067211 */ /* 0x041fe400078ec0ff */
[----:B------:R-:W-:-:S07]  /*0970*/  LEA R7, R8, R7, 0x18 ;  /* 0x0000000708077211 */ /* 0x000fce00078ec0ff */
.L_x_7:
[C---:B------:R-:W-:Y:S01]  /*0980*/  LEA R8, R11.reuse, R6, 0x2 ;  /* 0x000000060b087211 */ /* 0x040fe200078e10ff */
[----:B------:R-:W-:Y:S02]  /*0990*/  IMAD R10, R11, 0x4, R7 ;  /* 0x000000040b0a7824 */ /* 0x000fe400078e0207 */
[----:B-1----:R-:W-:Y:S02]  /*09a0*/  IMAD.IADD R11, R12, 0x1, R11 ;  /* 0x000000010c0b7824 */ /* 0x002fe400078e020b */
[----:B------:R0:W-:Y:S03]  /*09b0*/  STS [R8], R13 ;  /* 0x0000000d08007388 */ /* 0x0001e60000000800 */
[----:B------:R-:W-:Y:S01]  /*09c0*/  ISETP.GE.AND P0, PT, R11, R52, PT ;  /* 0x000000340b00720c */ /* 0x000fe20003f06270 */
[----:B------:R0:W-:-:S12]  /*09d0*/  STS [R10], RZ ;  /* 0x000000ff0a007388 */ /* 0x0001d80000000800 */
[----:B0-----:R-:W-:Y:S05]  /*09e0*/  @!P0 BRA `(.L_x_7) ;  /* 0xfffffffc00e48947 */ /* 0x001fea000383ffff */
.L_x_6:
[----:B------:R-:W-:Y:S05]  /*09f0*/  BSYNC.RECONVERGENT B0 ;  /* 0x0000000000007941 */ /* 0x000fea0003800200 */
.L_x_5:
[----:B------:R-:W0:Y:S02]  /*0a00*/  LDCU UR4, c[0x0][0x3c0] ;  /* 0x00007800ff0477ac */ /* 0x000e240008000800 */
[----:B0-----:R-:W-:Y:S01]  /*0a10*/  UISETP.GE.AND UP0, UPT, UR4, 0x1, UPT ;  /* 0x000000010400788c */ /* 0x001fe2000bf06270 */
[----:B------:R-:W-:Y:S08]  /*0a20*/  BAR.SYNC.DEFER_BLOCKING 0x0 ;  /* 0x0000000000007b1d */ /* 0x000ff00000010000 */
[----:B------:R-:W-:Y:S05]  /*0a30*/  BRA.U !UP0, `(.L_x_8) ;  /* 0x00000025086c7547 */ /* 0x000fea000b800000 */
[----:B------:R-:W0:Y:S01]  /*0a40*/  S2UR UR7, SR_CgaCtaId ;  /* 0x00000000000779c3 */ /* 0x000e220000008800 */
[----:B------:R-:W-:Y:S01]  /*0a50*/  UMOV UR6, 0x400 ;  /* 0x0000040000067882 */ /* 0x000fe20000000000 */
[C---:B------:R-:W-:Y:S01]  /*0a60*/  IMAD.SHL.U32 R48, R9.reuse, 0x20, RZ ;  /* 0x0000002009307824 */ /* 0x040fe200078e00ff */
[----:B------:R-:W-:Y:S01]  /*0a70*/  UIADD3 UR5, UPT, UPT, UR6, 0x1000, URZ ;  /* 0x0000100006057890 */ /* 0x000fe2000fffe0ff */
[----:B------:R-:W-:Y:S01]  /*0a80*/  VIADD R11, R9, 0xffffffff ;  /* 0xffffffff090b7836 */ /* 0x000fe20000000000 */
[----:B------:R-:W-:Y:S01]  /*0a90*/  SHF.L.U32 R9, R51, 0x5, RZ ;  /* 0x0000000533097819 */ /* 0x000fe200000006ff */
[C---:B------:R-:W-:Y:S01]  /*0aa0*/  IMAD.SHL.U32 R10, R2.reuse, 0x10, RZ ;  /* 0x00000010020a7824 */ /* 0x040fe200078e00ff */
[----:B------:R-:W-:Y:S01]  /*0ab0*/  SHF.R.U32.HI R47, RZ, 0x2, R2 ;  /* 0x00000002ff2f7819 */ /* 0x000fe20000011602 */
[----:B------:R-:W-:Y:S01]  /*0ac0*/  IMAD.SHL.U32 R8, R2, 0x20, RZ ;  /* 0x0000002002087824 */ /* 0x000fe200078e00ff */
[----:B------:R-:W-:Y:S01]  /*0ad0*/  LOP3.LUT R9, R9, 0x20, RZ, 0xc0, !PT ;  /* 0x0000002009097812 */ /* 0x000fe200078ec0ff */
[----:B------:R-:W-:Y:S01]  /*0ae0*/  IMAD.SHL.U32 R7, R51, 0x10, RZ ;  /* 0x0000001033077824 */ /* 0x000fe200078e00ff */
[----:B------:R-:W-:Y:S01]  /*0af0*/  LEA.HI R11, R11, 0x1, RZ, 0x1c ;  /* 0x000000010b0b7811 */ /* 0x000fe200078fe0ff */
[----:B------:R-:W-:Y:S01]  /*0b00*/  UIADD3 UR4, UPT, UPT, UR4, 0x1f, URZ ;  /* 0x0000001f04047890 */ /* 0x000fe2000fffe0ff */
[----:B------:R-:W-:Y:S01]  /*0b10*/  LOP3.LUT R10, R10, 0x400, RZ, 0xc0, !PT ;  /* 0x000004000a0a7812 */ /* 0x000fe200078ec0ff */
[----:B------:R-:W-:Y:S01]  /*0b20*/  IMAD.MOV.U32 R6, RZ, RZ, RZ ;  /* 0x000000ffff067224 */ /* 0x000fe200078e00ff */
[----:B------:R-:W-:Y:S01]  /*0b30*/  LOP3.LUT R8, R8, 0x800, RZ, 0xc0, !PT ;  /* 0x0000080008087812 */ /* 0x000fe200078ec0ff */
[----:B------:R-:W1:Y:S01]  /*0b40*/  LDCU UR9, c[0x0][0x360] ;  /* 0x00006c00ff0977ac */ /* 0x000e620008000800 */
[----:B------:R-:W-:-:S02]  /*0b50*/  LOP3.LUT R45, R11, 0x3, RZ, 0xc0, !PT ;  /* 0x000000030b2d7812 */ /* 0x000fc400078ec0ff */
[----:B------:R-:W-:Y:S01]  /*0b60*/  LOP3.LUT R44, R11, 0x1ffffffc, RZ, 0xc0, !PT ;  /* 0x1ffffffc0b2c7812 */ /* 0x000fe200078ec0ff */
[----:B------:R-:W-:Y:S01]  /*0b70*/  USHF.R.U32.HI UR4, URZ, 0x5, UR4 ;  /* 0x00000005ff047899 */ /* 0x000fe20008011604 */
[----:B------:R-:W-:Y:S02]  /*0b80*/  LOP3.LUT R47, R47, 0x10, RZ, 0xc0, !PT ;  /* 0x000000102f2f7812 */ /* 0x000fe400078ec0ff */
[----:B------:R-:W-:Y:S01]  /*0b90*/  LOP3.LUT R7, R7, 0x10, RZ, 0xc0, !PT ;  /* 0x0000001007077812 */ /* 0x000fe200078ec0ff */
[----:B0-----:R-:W-:Y:S02]  /*0ba0*/  ULEA UR8, UR7, UR6, 0x18 ;  /* 0x0000000607087291 */ /* 0x001fe4000f8ec0ff */
[----:B------:R-:W-:Y:S02]  /*0bb0*/  UIADD3 UR6, UPT, UPT, UR6, 0x3000, URZ ;  /* 0x0000300006067890 */ /* 0x000fe4000fffe0ff */
[----:B------:R-:W-:Y:S02]  /*0bc0*/  ULEA UR5, UR7, UR5, 0x18 ;  /* 0x0000000507057291 */ /* 0x000fe4000f8ec0ff */
[----:B------:R-:W-:Y:S01]  /*0bd0*/  ULEA UR6, UR7, UR6, 0x18 ;  /* 0x0000000607067291 */ /* 0x000fe2000f8ec0ff */
[----:B------:R-:W-:-:S03]  /*0be0*/  IADD3 R46, PT, PT, R8, UR8, RZ ;  /* 0x00000008082e7c10 */ /* 0x000fc6000fffe0ff */
[C---:B------:R-:W-:Y:S02]  /*0bf0*/  VIADD R11, R9.reuse, UR5 ;  /* 0x00000005090b7c36 */ /* 0x040fe40008000000 */
[----:B-1----:R-:W-:-:S07]  /*0c00*/  IADD3 R10, PT, PT, R9, UR6, R10 ;  /* 0x00000006090a7c10 */ /* 0x002fce000fffe00a */
.L_x_44:
[----:B0-----:R-:W0:Y:S01]  /*0c10*/  LDC.64 R8, c[0x0][0x3c0] ;  /* 0x0000f000ff087b82 */ /* 0x001e220000000a00 */
[----:B------:R-:W-:Y:S01]  /*0c20*/  LEA R57, R6, 0x20, 0x5 ;  /* 0x0000002006397811 */ /* 0x000fe200078e28ff */
[----:B-1----:R-:W-:Y:S01]  /*0c30*/  IMAD.MOV.U32 R14, RZ, RZ, R6 ;  /* 0x000000ffff0e7224 */ /* 0x002fe200078e0006 */
[----:B------:R-:W1:Y:S01]  /*0c40*/  LDCU UR7, c[0x0][0x3c4] ;  /* 0x00007880ff0777ac */ /* 0x000e620008000800 */
[----:B------:R-:W-:Y:S01]  /*0c50*/  BSSY.RECONVERGENT B0, `(.L_x_9) ;  /* 0x0000078000007945 */ /* 0x000fe20003800200 */
[----:B--2---:R-:W2:Y:S01]  /*0c60*/  LDCU.64 UR12, c[0x0][0x388] ;  /* 0x00007100ff0c77ac */ /* 0x004ea20008000a00 */
[----:B------:R-:W3:Y:S01]  /*0c70*/  LDCU.64 UR14, c[0x0][0x390] ;  /* 0x00007200ff0e77ac */ /* 0x000ee20008000a00 */
[----:B0-----:R-:W-:-:S04]  /*0c80*/  VIMNMX R57, PT, PT, R57, R8, PT ;  /* 0x0000000839397248 */ /* 0x001fc80003fe0100 */
[C---:B------:R-:W-:Y:S01]  /*0c90*/  LOP3.LUT R53, R57.reuse, 0x7, RZ, 0xc0, !PT ;  /* 0x0000000739357812 */ /* 0x040fe200078ec0ff */
[C---:B------:R-:W-:Y:S01]  /*0ca0*/  IMAD R56, R6.reuse, -0x20, R57 ;  /* 0xffffffe006387824 */ /* 0x040fe200078e0239 */
[----:B------:R-:W-:Y:S01]  /*0cb0*/  LOP3.LUT R8, R57, 0xf, RZ, 0xc0, !PT ;  /* 0x0000000f39087812 */ /* 0x000fe200078ec0ff */
[----:B------:R-:W-:Y:S02]  /*0cc0*/  VIADD R6, R6, 0x1 ;  /* 0x0000000106067836 */ /* 0x000fe40000000000 */
[C---:B------:R-:W-:Y:S02]  /*0cd0*/  IMAD R15, R56.reuse, R9, RZ ;  /* 0x00000009380f7224 */ /* 0x040fe400078e02ff */
[----:B------:R-:W-:Y:S01]  /*0ce0*/  VIADD R55, R56, 0xffffffff ;  /* 0xffffffff38377836 */ /* 0x000fe20000000000 */
[----:B------:R-:W-:Y:S02]  /*0cf0*/  ISETP.NE.AND P1, PT, R6, UR4, PT ;  /* 0x0000000406007c0c */ /* 0x000fe4000bf25270 */
[----:B------:R-:W-:-:S13]  /*0d00*/  ISETP.GE.AND P0, PT, R2, R15, PT ;  /* 0x0000000f0200720c */ /* 0x000fda0003f06270 */
[----:B-123--:R-:W-:Y:S05]  /*0d10*/  @P0 BRA `(.L_x_10) ;  /* 0x0000000400ac0947 */ /* 0x00efea0003800000 */
[-C--:B------:R-:W-:Y:S01]  /*0d20*/  IABS R18, R9.reuse ;  /* 0x0000000900127213 */ /* 0x080fe20000000000 */
[----:B------:R-:W0:Y:S01]  /*0d30*/  LDC R17, c[0x0][0x3c4] ;  /* 0x0000f100ff117b82 */ /* 0x000e220000000800 */
[----:B------:R-:W-:Y:S01]  /*0d40*/  BSSY.RECONVERGENT B1, `(.L_x_11) ;  /* 0x0000032000017945 */ /* 0x000fe20003800200 */
[----:B------:R-:W-:Y:S01]  /*0d50*/  ISETP.NE.AND P0, PT, R9, RZ, PT ;  /* 0x000000ff0900720c */ /* 0x000fe20003f05270 */
[----:B------:R-:W1:Y:S01]  /*0d60*/  I2F.RP R16, R18 ;  /* 0x0000001200107306 */ /* 0x000e620000209400 */
[----:B------:R-:W-:Y:S01]  /*0d70*/  LOP3.LUT R26, RZ, R9, RZ, 0x33, !PT ;  /* 0x00000009ff1a7212 */ /* 0x000fe200078e33ff */
[----:B------:R-:W-:-:S06]  /*0d80*/  IMAD.MOV.U32 R20, RZ, RZ, R2 ;  /* 0x000000ffff147224 */ /* 0x000fcc00078e0002 */
[----:B-1----:R-:W1:Y:S02]  /*0d90*/  MUFU.RCP R16, R16 ;  /* 0x0000001000107308 */ /* 0x002e640000001000 */
[----:B-1----:R-:W-:-:S06]  /*0da0*/  IADD3 R12, PT, PT, R16, 0xffffffe, RZ ;  /* 0x0ffffffe100c7810 */ /* 0x002fcc0007ffe0ff */
[----:B------:R1:W2:Y:S02]  /*0db0*/  F2I.FTZ.U32.TRUNC.NTZ R13, R12 ;  /* 0x0000000c000d7305 */ /* 0x0002a4000021f000 */
[----:B-1----:R-:W-:Y:S02]  /*0dc0*/  IMAD.MOV.U32 R12, RZ, RZ, RZ ;  /* 0x000000ffff0c7224 */ /* 0x002fe400078e00ff */
[----:B--2---:R-:W-:-:S04]  /*0dd0*/  IMAD.MOV R19, RZ, RZ, -R13 ;  /* 0x000000ffff137224 */ /* 0x004fc800078e0a0d */
[----:B------:R-:W-:-:S04]  /*0de0*/  IMAD R19, R19, R18, RZ ;  /* 0x0000001213137224 */ /* 0x000fc800078e02ff */
[----:B0-----:R-:W-:-:S07]  /*0df0*/  IMAD.HI.U32 R24, R13, R19, R12 ;  /* 0x000000130d187227 */ /* 0x001fce00078e000c */
.L_x_12:
[----:B------:R-:W-:Y:S02]  /*0e00*/  IABS R13, R20 ;  /* 0x00000014000d7213 */ /* 0x000fe40000000000 */
[----:B------:R-:W-:-:S03]  /*0e10*/  IABS R16, R17 ;  /* 0x0000001100107213 */ /* 0x000fc60000000000 */
[----:B------:R-:W-:-:S04]  /*0e20*/  IMAD.HI.U32 R9, R24, R13, RZ ;  /* 0x0000000d18097227 */ /* 0x000fc800078e00ff */
[----:B------:R-:W-:-:S04]  /*0e30*/  IMAD.MOV R12, RZ, RZ, -R9 ;  /* 0x000000ffff0c7224 */ /* 0x000fc800078e0a09 */
[----:B------:R-:W-:Y:S01]  /*0e40*/  IMAD R13, R16, R12, R13 ;  /* 0x0000000c100d7224 */ /* 0x000fe200078e020d */
[----:B------:R-:W-:-:S04]  /*0e50*/  LOP3.LUT R12, R20, R17, RZ, 0x3c, !PT ;  /* 0x00000011140c7212 */ /* 0x000fc800078e3cff */
[----:B------:R-:W-:Y:S02]  /*0e60*/  ISETP.GT.U32.AND P3, PT, R18, R13, PT ;  /* 0x0000000d1200720c */ /* 0x000fe40003f64070 */
[----:B------:R-:W-:-:S11]  /*0e70*/  ISETP.GE.AND P4, PT, R12, RZ, PT ;  /* 0x000000ff0c00720c */ /* 0x000fd60003f86270 */
[----:B------:R-:W-:Y:S01]  /*0e80*/  @!P3 IADD3 R13, PT, PT, R13, -R16, RZ ;  /* 0x800000100d0db210 */ /* 0x000fe20007ffe0ff */
[----:B------:R-:W-:-:S03]  /*0e90*/  @!P3 VIADD R9, R9, 0x1 ;  /* 0x000000010909b836 */ /* 0x000fc60000000000 */
[----:B------:R-:W-:-:S13]  /*0ea0*/  ISETP.GE.U32.AND P2, PT, R13, R18, PT ;  /* 0x000000120d00720c */ /* 0x000fda0003f46070 */
[----:B------:R-:W-:-:S04]  /*0eb0*/  @P2 VIADD R9, R9, 0x1 ;  /* 0x0000000109092836 */ /* 0x000fc80000000000 */
[----:B------:R-:W-:-:S05]  /*0ec0*/  @!P4 IMAD.MOV R9, RZ, RZ, -R9 ;  /* 0x000000ffff09c224 */ /* 0x000fca00078e0a09 */
[----:B------:R-:W-:-:S04]  /*0ed0*/  SEL R9, R26, R9, !P0 ;  /* 0x000000091a097207 */ /* 0x000fc80004000000 */
[----:B0-----:R-:W-:Y:S01]  /*0ee0*/  LEA R21, R14, R9, 0x5 ;  /* 0x000000090e157211 */ /* 0x001fe200078e28ff */
[----:B------:R-:W-:-:S03]  /*0ef0*/  IMAD.MOV R19, RZ, RZ, -R9 ;  /* 0x000000ffff137224 */ /* 0x000fc600078e0a09 */
[----:B------:R-:W-:Y:S01]  /*0f00*/  SHF.R.S32.HI R22, RZ, 0x1f, R21 ;  /* 0x0000001fff167819 */ /* 0x000fe20000011415 */
[----:B------:R-:W-:-:S04]  /*0f10*/  IMAD R19, R17, R19, R20 ;  /* 0x0000001311137224 */ /* 0x000fc800078e0214 */
[----:B------:R-:W-:Y:S01]  /*0f20*/  IMAD R22, R22, R17, RZ ;  /* 0x0000001116167224 */ /* 0x000fe200078e02ff */
[----:B------:R-:W-:-:S04]  /*0f30*/  IADD3 R12, P2, PT, R19, R62, RZ ;  /* 0x0000003e130c7210 */ /* 0x000fc80007f5e0ff */
[----:B------:R-:W-:-:S03]  /*0f40*/  LEA.HI.X.SX32 R13, R19, R5, 0x1, P2 ;  /* 0x00000005130d7211 */ /* 0x000fc600010f0eff */
[----:B------:R-:W-:-:S04]  /*0f50*/  IMAD.WIDE.U32 R12, R21, R17, R12 ;  /* 0x00000011150c7225 */ /* 0x000fc800078e000c */
[----:B------:R-:W-:Y:S01]  /*0f60*/  IMAD R21, R21, R4, R22 ;  /* 0x0000000415157224 */ /* 0x000fe200078e0216 */
[----:B------:R-:W-:-:S04]  /*0f70*/  IADD3 R12, P2, PT, R12, UR12, RZ ;  /* 0x0000000c0c0c7c10 */ /* 0x000fc8000ff5e0ff */
[----:B------:R-:W-:-:S05]  /*0f80*/  IADD3.X R13, PT, PT, R13, UR13, R21, P2, !PT ;  /* 0x0000000d0d0d7c10 */ /* 0x000fca00097fe415 */
[----:B------:R-:W2:Y:S01]  /*0f90*/  LDG.E.U8.CONSTANT R12, desc[UR10][R12.64] ;  /* 0x0000000a0c0c7981 */ /* 0x000ea2000c1e9100 */
[----:B------:R-:W-:Y:S01]  /*0fa0*/  LEA R22, R19, UR5, 0x6 ;  /* 0x0000000513167c11 */ /* 0x000fe2000f8e30ff */
[----:B------:R-:W-:-:S04]  /*0fb0*/  VIADD R20, R20, UR9 ;  /* 0x0000000914147c36 */ /* 0x000fc80008000000 */
        /* <DEDUP_REMOVED lines=11> */
.L_x_11:
[----:B------:R-:W1:Y:S01]  /*1070*/  I2F.RP R9, R16 ;  /* 0x0000001000097306 */ /* 0x000e620000209400 */
[----:B0-----:R-:W0:Y:S01]  /*1080*/  S2R R21, SR_CgaCtaId ;  /* 0x0000000000157919 */ /* 0x001e220000008800 */
[----:B------:R-:W-:Y:S01]  /*1090*/  MOV R18, 0x400 ;  /* 0x0000040000127802 */ /* 0x000fe20000000f00 */
[----:B------:R-:W-:Y:S01]  /*10a0*/  IMAD.MOV.U32 R20, RZ, RZ, R2 ;  /* 0x000000ffff147224 */ /* 0x000fe200078e0002 */
[----:B------:R-:W-:Y:S02]  /*10b0*/  ISETP.NE.AND P0, PT, R17, RZ, PT ;  /* 0x000000ff1100720c */ /* 0x000fe40003f05270 */
[----:B------:R-:W-:Y:S01]  /*10c0*/  LOP3.LUT R25, RZ, R17, RZ, 0x33, !PT ;  /* 0x00000011ff197212 */ /* 0x000fe200078e33ff */
[----:B------:R-:W-:Y:S01]  /*10d0*/  VIADD R18, R18, 0x2000 ;  /* 0x0000200012127836 */ /* 0x000fe20000000000 */
[----:B-1----:R-:W1:Y:S02]  /*10e0*/  MUFU.RCP R9, R9 ;  /* 0x0000000900097308 */ /* 0x002e640000001000 */
[----:B-1----:R-:W-:-:S02]  /*10f0*/  VIADD R12, R9, 0xffffffe ;  /* 0x0ffffffe090c7836 */ /* 0x002fc40000000000 */
[----:B0-----:R-:W-:-:S04]  /*1100*/  LEA R18, R21, R18, 0x18 ;  /* 0x0000001215127211 */ /* 0x001fc800078ec0ff */
[----:B------:R0:W1:Y:S02]  /*1110*/  F2I.FTZ.U32.TRUNC.NTZ R13, R12 ;  /* 0x0000000c000d7305 */ /* 0x000064000021f000 */
[----:B0-----:R-:W-:Y:S01]  /*1120*/  IMAD.MOV.U32 R12, RZ, RZ, RZ ;  /* 0x000000ffff0c7224 */ /* 0x001fe200078e00ff */
[----:B-1----:R-:W-:-:S05]  /*1130*/  IADD3 R19, PT, PT, RZ, -R13, RZ ;  /* 0x8000000dff137210 */ /* 0x002fca0007ffe0ff */
[----:B------:R-:W-:-:S04]  /*1140*/  IMAD R19, R19, R16, RZ ;  /* 0x0000001013137224 */ /* 0x000fc800078e02ff */
[----:B------:R-:W-:-:S07]  /*1150*/  IMAD.HI.U32 R19, R13, R19, R12 ;  /* 0x000000130d137227 */ /* 0x000fce00078e000c */
.L_x_13:
[----:B0-----:R-:W-:Y:S01]  /*1160*/  IABS R22, R20 ;  /* 0x0000001400167213 */ /* 0x001fe20000000000 */
[----:B------:R-:W-:-:S04]  /*1170*/  IMAD.U32 R9, RZ, RZ, UR7 ;  /* 0x00000007ff097e24 */ /* 0x000fc8000f8e00ff */
[----:B------:R-:W-:Y:S01]  /*1180*/  IMAD.HI.U32 R12, R19, R22, RZ ;  /* 0x00000016130c7227 */ /* 0x000fe200078e00ff */
[----:B------:R-:W-:-:S04]  /*1190*/  IABS R24, R9 ;  /* 0x0000000900187213 */ /* 0x000fc80000000000 */
        /* <DEDUP_REMOVED lines=10> */
[----:B------:R-:W-:-:S04]  /*1240*/  SEL R17, R25, R12, !P0 ;  /* 0x0000000c19117207 */ /* 0x000fc80004000000 */
[----:B------:R-:W-:Y:S01]  /*1250*/  IADD3 R21, PT, PT, -R17, RZ, RZ ;  /* 0x000000ff11157210 */ /* 0x000fe20007ffe1ff */
[----:B------:R-:W-:-:S04]  /*1260*/  IMAD R23, R14, 0x20, R17 ;  /* 0x000000200e177824 */ /* 0x000fc800078e0211 */
[----:B------:R-:W-:Y:S01]  /*1270*/  IMAD R21, R9, R21, R20 ;  /* 0x0000001509157224 */ /* 0x000fe200078e0214 */
[----:B------:R-:W-:-:S04]  /*1280*/  SHF.R.S32.HI R22, RZ, 0x1f, R23 ;  /* 0x0000001fff167819 */ /* 0x000fc80000011417 */
[----:B------:R-:W-:Y:S01]  /*1290*/  IADD3 R12, P2, PT, R21, R62, RZ ;  /* 0x0000003e150c7210 */ /* 0x000fe20007f5e0ff */
[----:B------:R-:W-:-:S03]  /*12a0*/  IMAD R22, R22, R9, RZ ;  /* 0x0000000916167224 */ /* 0x000fc600078e02ff */
[----:B------:R-:W-:-:S03]  /*12b0*/  LEA.HI.X.SX32 R13, R21, R5, 0x1, P2 ;  /* 0x00000005150d7211 */ /* 0x000fc600010f0eff */
[----:B------:R-:W-:-:S04]  /*12c0*/  IMAD.WIDE.U32 R12, R23, R9, R12 ;  /* 0x00000009170c7225 */ /* 0x000fc800078e000c */
[----:B------:R-:W-:Y:S01]  /*12d0*/  IMAD R23, R23, R4, R22 ;  /* 0x0000000417177224 */ /* 0x000fe200078e0216 */
[----:B------:R-:W-:-:S04]  /*12e0*/  IADD3 R12, P2, PT, R12, UR14, RZ ;  /* 0x0000000e0c0c7c10 */ /* 0x000fc8000ff5e0ff */
[----:B------:R-:W-:-:S05]  /*12f0*/  IADD3.X R13, PT, PT, R13, UR15, R23, P2, !PT ;  /* 0x0000000f0d0d7c10 */ /* 0x000fca00097fe417 */
[----:B------:R-:W2:Y:S01]  /*1300*/  LDG.E.U8.CONSTANT R12, desc[UR10][R12.64] ;  /* 0x0000000a0c0c7981 */ /* 0x000ea2000c1e9100 */
[----:B------:R-:W-:Y:S01]  /*1310*/  IMAD R24, R17, 0x80, R18 ;  /* 0x0000008011187824 */ /* 0x000fe200078e0212 */
[----:B------:R-:W-:-:S03]  /*1320*/  IADD3 R20, PT, PT, R20, UR9, RZ ;  /* 0x0000000914147c10 */ /* 0x000fc6000fffe0ff */
[----:B------:R-:W-:Y:S01]  /*1330*/  IMAD R24, R21, 0x2, R24 ;  /* 0x0000000215187824 */ /* 0x000fe200078e0218 */
[----:B------:R-:W-:Y:S01]  /*1340*/  ISETP.GE.AND P2, PT, R20, R15, PT ;  /* 0x0000000f1400720c */ /* 0x000fe20003f46270 */
[----:B--2---:R-:W-:-:S05]  /*1350*/  VIADD R22, R12, 0xffffff80 ;  /* 0xffffff800c167836 */ /* 0x004fca0000000000 */
[----:B------:R-:W-:-:S05]  /*1360*/  I2FP.F32.S32 R22, R22 ;  /* 0x0000001600167245 */ /* 0x000fca0000201400 */
[----:B------:R-:W-:-:S04]  /*1370*/  FMUL R22, R22, 0.0078740157186985015869 ;  /* 0x3c01020416167820 */ /* 0x000fc80000400000 */
[----:B------:R-:W-:-:S04]  /*1380*/  FMUL R22, R22, 448 ;  /* 0x43e0000016167820 */ /* 0x000fc80000400000 */
[----:B------:R-:W-:-:S05]  /*1390*/  FMUL R22, R49, R22 ;  /* 0x0000001631167220 */ /* 0x000fca0000400000 */
[----:B------:R-:W-:-:S05]  /*13a0*/  F2FP.F16.F32.PACK_AB R22, RZ, R22 ;  /* 0x00000016ff16723e */ /* 0x000fca00000000ff */
[----:B------:R0:W-:Y:S01]  /*13b0*/  STS.U16 [R24], R22 ;  /* 0x0000001618007388 */ /* 0x0001e20000000400 */
[----:B------:R-:W-:Y:S05]  /*13c0*/  @!P2 BRA `(.L_x_13) ;  /* 0xfffffffc0064a947 */ /* 0x000fea000383ffff */
.L_x_10:
[----:B------:R-:W-:Y:S05]  /*13d0*/  BSYNC.RECONVERGENT B0 ;  /* 0x0000000000007941 */ /* 0x000fea0003800200 */
.L_x_9:
[----:B------:R-:W-:Y:S01]  /*13e0*/  IMAD.IADD R15, R15, 0x1, R2 ;  /* 0x000000010f0f7824 */ /* 0x000fe200078e0202 */
[----:B------:R-:W-:Y:S04]  /*13f0*/  BSSY.RECONVERGENT B0, `(.L_x_14) ;  /* 0x000002d000007945 */ /* 0x000fe80003800200 */
[----:B------:R-:W-:-:S13]  /*1400*/  ISETP.GE.AND P0, PT, R15, R48, PT ;  /* 0x000000300f00720c */ /* 0x000fda0003f06270 */
[----:B------:R-:W-:Y:S05]  /*1410*/  @P0 BRA `(.L_x_15) ;  /* 0x0000000000a80947 */ /* 0x000fea0003800000 */
[----:B------:R-:W-:Y:S01]  /*1420*/  IABS R16, R9 ;  /* 0x0000000900107213 */ /* 0x000fe20000000000 */
[----:B------:R-:W1:Y:S01]  /*1430*/  S2R R19, SR_CgaCtaId ;  /* 0x0000000000137919 */ /* 0x000e620000008800 */
[----:B0-----:R-:W0:Y:S01]  /*1440*/  LDC R22, c[0x0][0x3c4] ;  /* 0x0000f100ff167b82 */ /* 0x001e220000000800 */
[----:B------:R-:W-:Y:S01]  /*1450*/  MOV R17, 0x400 ;  /* 0x0000040000117802 */ /* 0x000fe20000000f00 */
[----:B------:R-:W2:Y:S01]  /*1460*/  I2F.RP R14, R16 ;  /* 0x00000010000e7306 */ /* 0x000ea20000209400 */
[----:B------:R-:W-:-:S03]  /*1470*/  ISETP.NE.AND P4, PT, R9, RZ, PT ;  /* 0x000000ff0900720c */ /* 0x000fc60003f85270 */
[----:B------:R-:W-:-:S04]  /*1480*/  VIADD R18, R17, 0x2000 ;  /* 0x0000200011127836 */ /* 0x000fc80000000000 */
[----:B--2---:R-:W2:Y:S02]  /*1490*/  MUFU.RCP R14, R14 ;  /* 0x0000000e000e7308 */ /* 0x004ea40000001000 */
[----:B--2---:R-:W-:-:S06]  /*14a0*/  VIADD R12, R14, 0xffffffe ;  /* 0x0ffffffe0e0c7836 */ /* 0x004fcc0000000000 */
[----:B------:R2:W3:Y:S02]  /*14b0*/  F2I.FTZ.U32.TRUNC.NTZ R13, R12 ;  /* 0x0000000c000d7305 */ /* 0x0004e4000021f000 */
[----:B--2---:R-:W-:Y:S01]  /*14c0*/  MOV R12, RZ ;  /* 0x000000ff000c7202 */ /* 0x004fe20000000f00 */
[----:B---3--:R-:W-:-:S04]  /*14d0*/  IMAD.MOV R21, RZ, RZ, -R13 ;  /* 0x000000ffff157224 */ /* 0x008fc800078e0a0d */
[----:B------:R-:W-:Y:S01]  /*14e0*/  IMAD R17, R21, R16, RZ ;  /* 0x0000001015117224 */ /* 0x000fe200078e02ff */
[----:B-1----:R-:W-:Y:S02]  /*14f0*/  LEA R21, R19, R18, 0x18 ;  /* 0x0000001213157211 */ /* 0x002fe400078ec0ff */
[----:B------:R-:W-:Y:S01]  /*1500*/  LOP3.LUT R19, RZ, R9, RZ, 0x33, !PT ;  /* 0x00000009ff137212 */ /* 0x000fe200078e33ff */
[----:B0-----:R-:W-:-:S07]  /*1510*/  IMAD.HI.U32 R18, R13, R17, R12 ;  /* 0x000000110d127227 */ /* 0x001fce00078e000c */
.L_x_16:
[----:B------:R-:W-:Y:S01]  /*1520*/  IABS R13, R15 ;  /* 0x0000000f000d7213 */ /* 0x000fe20000000000 */
[----:B------:R-:W-:-:S04]  /*1530*/  IMAD.MOV.U32 R9, RZ, RZ, R22 ;  /* 0x000000ffff097224 */ /* 0x000fc800078e0016 */
[----:B------:R-:W-:Y:S01]  /*1540*/  IMAD.HI.U32 R12, R18, R13, RZ ;  /* 0x0000000d120c7227 */ /* 0x000fe200078e00ff */
[----:B------:R-:W-:-:S03]  /*1550*/  IABS R20, R9 ;  /* 0x0000000900147213 */ /* 0x000fc60000000000 */
[----:B-1----:R-:W-:-:S04]  /*1560*/  IMAD.MOV R14, RZ, RZ, -R12 ;  /* 0x000000ffff0e7224 */ /* 0x002fc800078e0a0c */
[----:B------:R-:W-:-:S05]  /*1570*/  IMAD R13, R20, R14, R13 ;  /* 0x0000000e140d7224 */ /* 0x000fca00078e020d */
[----:B------:R-:W-:-:S13]  /*1580*/  ISETP.GT.U32.AND P2, PT, R16, R13, PT ;  /* 0x0000000d1000720c */ /* 0x000fda0003f44070 */
[----:B------:R-:W-:Y:S02]  /*1590*/  @!P2 IMAD.IADD R13, R13, 0x1, -R20 ;  /* 0x000000010d0da824 */ /* 0x000fe400078e0a14 */
[----:B------:R-:W-:-:S03]  /*15a0*/  @!P2 VIADD R12, R12, 0x1 ;  /* 0x000000010c0ca836 */ /* 0x000fc60000000000 */
[----:B------:R-:W-:Y:S02]  /*15b0*/  ISETP.GE.U32.AND P0, PT, R13, R16, PT ;  /* 0x000000100d00720c */ /* 0x000fe40003f06070 */
[----:B------:R-:W-:-:S04]  /*15c0*/  LOP3.LUT R13, R15, R9, RZ, 0x3c, !PT ;  /* 0x000000090f0d7212 */ /* 0x000fc800078e3cff */
[----:B------:R-:W-:-:S07]  /*15d0*/  ISETP.GE.AND P3, PT, R13, RZ, PT ;  /* 0x000000ff0d00720c */ /* 0x000fce0003f66270 */
[----:B------:R-:W-:-:S06]  /*15e0*/  @P0 IADD3 R12, PT, PT, R12, 0x1, RZ ;  /* 0x000000010c0c0810 */ /* 0x000fcc0007ffe0ff */
[----:B------:R-:W-:-:S05]  /*15f0*/  @!P3 IMAD.MOV R12, RZ, RZ, -R12 ;  /* 0x000000ffff0cb224 */ /* 0x000fca00078e0a0c */
[----:B------:R-:W-:-:S05]  /*1600*/  SEL R12, R19, R12, !P4 ;  /* 0x0000000c130c7207 */ /* 0x000fca0006000000 */
[----:B------:R-:W-:-:S04]  /*1610*/  IMAD.MOV R14, RZ, RZ, -R12 ;  /* 0x000000ffff0e7224 */ /* 0x000fc800078e0a0c */
[----:B------:R-:W-:Y:S02]  /*1620*/  IMAD R13, R9, R14, R15 ;  /* 0x0000000e090d7224 */ /* 0x000fe400078e020f */
[C---:B------:R-:W-:Y:S02]  /*1630*/  IMAD R14, R12.reuse, 0x80, R21 ;  /* 0x000000800c0e7824 */ /* 0x040fe400078e0215 */
[----:B------:R-:W-:Y:S01]  /*1640*/  VIADD R15, R15, UR9 ;  /* 0x000000090f0f7c36 */ /* 0x000fe20008000000 */
[C---:B------:R-:W-:Y:S02]  /*1650*/  LEA R17, R13.reuse, UR5, 0x6 ;  /* 0x000000050d117c11 */ /* 0x040fe4000f8e30ff */
[----:B------:R-:W-:Y:S02]  /*1660*/  LEA R14, R13, R14, 0x1 ;  /* 0x0000000e0d0e7211 */ /* 0x000fe400078e08ff */
[----:B------:R-:W-:Y:S01]  /*1670*/  ISETP.GE.AND P0, PT, R15, R48, PT ;  /* 0x000000300f00720c */ /* 0x000fe20003f06270 */
[----:B------:R-:W-:-:S05]  /*1680*/  IMAD R17, R12, 0x2, R17 ;  /* 0x000000020c117824 */ /* 0x000fca00078e0211 */
[----:B------:R1:W-:Y:S04]  /*1690*/  STS.U16 [R17], RZ ;  /* 0x000000ff11007388 */ /* 0x0003e80000000400 */
[----:B------:R1:W-:Y:S03]  /*16a0*/  STS.U16 [R14], RZ ;  /* 0x000000ff0e007388 */ /* 0x0003e60000000400 */
[----:B------:R-:W-:Y:S05]  /*16b0*/  @!P0 BRA `(.L_x_16) ;  /* 0xfffffffc00988947 */ /* 0x000fea000383ffff */
.L_x_15:
[----:B------:R-:W-:Y:S05]  /*16c0*/  BSYNC.RECONVERGENT B0 ;  /* 0x0000000000007941 */ /* 0x000fea0003800200 */
.L_x_14:
[----:B------:R-:W-:Y:S01]  /*16d0*/  BAR.SYNC.DEFER_BLOCKING 0x0 ;  /* 0x0000000000007b1d */ /* 0x000fe20000010000 */
[----:B------:R-:W-:-:S04]  /*16e0*/  ISETP.GE.AND P0, PT, R7, R56, PT ;  /* 0x000000380700720c */ /* 0x000fc80003f06270 */
[----:B------:R-:W-:-:S13]  /*16f0*/  ISETP.GE.U32.OR P0, PT, R47, R52, P0 ;  /* 0x000000342f00720c */ /* 0x000fda0000706470 */
[----:B------:R-:W-:Y:S05]  /*1700*/  @P0 BRA `(.L_x_17) ;  /* 0x0000000400f40947 */ /* 0x000fea0003800000 */
[----:B------:R-:W-:Y:S01]  /*1710*/  ISETP.GE.AND P0, PT, R9, 0x1, PT ;  /* 0x000000010900780c */ /* 0x000fe20003f06270 */
[----:B------:R-:W-:Y:S01]  /*1720*/  BSSY.RECONVERGENT B0, `(.L_x_18) ;  /* 0x000006d000007945 */ /* 0x000fe20003800200 */
[----:B------:R-:W-:Y:S02]  /*1730*/  CS2R R34, SRZ ;  /* 0x0000000000227805 */ /* 0x000fe4000001ff00 */
[----:B------:R-:W-:Y:S02]  /*1740*/  CS2R R32, SRZ ;  /* 0x0000000000207805 */ /* 0x000fe4000001ff00 */
[----:B------:R-:W-:Y:S02]  /*1750*/  CS2R R18, SRZ ;  /* 0x0000000000127805 */ /* 0x000fe4000001ff00 */
[----:B-1----:R-:W-:-:S05]  /*1760*/  CS2R R16, SRZ ;  /* 0x0000000000107805 */ /* 0x002fca000001ff00 */
[----:B------:R-:W-:Y:S05]  /*1770*/  @!P0 BRA `(.L_x_19) ;  /* 0x00000004009c8947 */ /* 0x000fea0003800000 */
[----:B------:R-:W-:Y:S01]  /*1780*/  ISETP.GE.U32.AND P0, PT, R9, 0x31, PT ;  /* 0x000000310900780c */ /* 0x000fe20003f06070 */
[----:B------:R-:W-:Y:S01]  /*1790*/  IMAD.MOV.U32 R60, RZ, RZ, RZ ;  /* 0x000000ffff3c7224 */ /* 0x000fe200078e00ff */
[----:B------:R-:W-:Y:S01]  /*17a0*/  ISETP.NE.AND P2, PT, R45, RZ, PT ;  /* 0x000000ff2d00720c */ /* 0x000fe20003f45270 */
[----:B------:R-:W-:-:S10]  /*17b0*/  IMAD.MOV.U32 R35, RZ, RZ, RZ ;  /* 0x000000ffff237224 */ /* 0x000fd400078e00ff */
[----:B------:R-:W-:Y:S05]  /*17c0*/  @!P0 BRA `(.L_x_20) ;  /* 0x0000000000cc8947 */ /* 0x000fea0003800000 */
[----:B------:R-:W1:Y:S01]  /*17d0*/  S2R R14, SR_LANEID ;  /* 0x00000000000e7919 */ /* 0x000e620000000000 */
[----:B------:R-:W-:Y:S02]  /*17e0*/  CS2R R60, SRZ ;  /* 0x00000000003c7805 */ /* 0x000fe4000001ff00 */
[----:B------:R-:W-:Y:S02]  /*17f0*/  CS2R R34, SRZ ;  /* 0x0000000000227805 */ /* 0x000fe4000001ff00 */
[----:B------:R-:W-:Y:S02]  /*1800*/  CS2R R32, SRZ ;  /* 0x0000000000207805 */ /* 0x000fe4000001ff00 */
[----:B------:R-:W-:Y:S02]  /*1810*/  CS2R R18, SRZ ;  /* 0x0000000000127805 */ /* 0x000fe4000001ff00 */
[----:B-1----:R-:W-:Y:S02]  /*1820*/  SHF.R.U32.HI R12, RZ, 0x3, R14 ;  /* 0x00000003ff0c7819 */ /* 0x002fe4000001160e */
[----:B------:R-:W-:-:S02]  /*1830*/  LOP3.LUT R13, R14, 0x7, RZ, 0xc0, !PT ;  /* 0x000000070e0d7812 */ /* 0x000fc400078ec0ff */
[----:B------:R-:W-:Y:S01]  /*1840*/  SHF.R.U32.HI R14, RZ, 0x4, R14 ;  /* 0x00000004ff0e7819 */ /* 0x000fe2000001160e */
[C---:B------:R-:W-:Y:S01]  /*1850*/  IMAD.SHL.U32 R16, R12.reuse, 0x8, RZ ;  /* 0x000000080c107824 */ /* 0x040fe200078e00ff */
[----:B------:R-:W-:-:S03]  /*1860*/  SHF.L.U32 R17, R12, 0x3, RZ ;  /* 0x000000030c117819 */ /* 0x000fc600000006ff */
[----:B------:R-:W-:Y:S01]  /*1870*/  IMAD.SHL.U32 R12, R14, 0x8, RZ ;  /* 0x000000080e0c7824 */ /* 0x000fe200078e00ff */
[--C-:B------:R-:W-:Y:S01]  /*1880*/  LOP3.LUT R15, R16, 0x8, R13.reuse, 0xe2, !PT ;  /* 0x00000008100f7812 */ /* 0x100fe200078ee20d */
[----:B------:R-:W-:Y:S01]  /*1890*/  IMAD R14, R14, 0x8, R13 ;  /* 0x000000080e0e7824 */ /* 0x000fe200078e020d */
[----:B------:R-:W-:Y:S02]  /*18a0*/  LOP3.LUT R13, R17, 0x8, RZ, 0xe2, !PT ;  /* 0x00000008110d7812 */ /* 0x000fe400078ee2ff */
[----:B------:R-:W-:Y:S01]  /*18b0*/  CS2R R16, SRZ ;  /* 0x0000000000107805 */ /* 0x000fe2000001ff00 */
[----:B------:R-:W-:Y:S02]  /*18c0*/  IMAD R12, R15, 0x40, R12 ;  /* 0x000000400f0c7824 */ /* 0x000fe400078e020c */
[----:B------:R-:W-:-:S03]  /*18d0*/  IMAD R13, R14, 0x40, R13 ;  /* 0x000000400e0d7824 */ /* 0x000fc600078e020d */
[----:B------:R-:W-:Y:S01]  /*18e0*/  SHF.L.U32 R58, R12, 0x1, RZ ;  /* 0x000000010c3a7819 */ /* 0x000fe200000006ff */
[----:B------:R-:W-:-:S07]  /*18f0*/  IMAD.SHL.U32 R59, R13, 0x2, RZ ;  /* 0x000000020d3b7824 */ /* 0x000fce00078e00ff */
.L_x_21:
[C---:B------:R-:W-:Y:S01]  /*1900*/  IMAD R66, R60.reuse, 0x40, R11 ;  /* 0x000000403c427824 */ /* 0x040fe200078e020b */
[----:B------:R-:W-:Y:S05]  /*1910*/  WARPSYNC.ALL ;  /* 0x0000000000007948 */ /* 0x000fea0003800000 */
[----:B------:R-:W-:Y:S01]  /*1920*/  IMAD R67, R60, 0x2, R46 ;  /* 0x000000023c437824 */ /* 0x000fe200078e022e */
[----:B------:R-:W-:Y:S01]  /*1930*/  IADD3 R40, PT, PT, R66, R59, RZ ;  /* 0x0000003b42287210 */ /* 0x000fe20007ffe0ff */
[----:B------:R-:W-:Y:S01]  /*1940*/  VIADD R61, R61, 0x4 ;  /* 0x000000043d3d7836 */ /* 0x000fe20000000000 */
[----:B0-----:R-:W-:Y:S01]  /*1950*/  IADD3 R24, PT, PT, R59, 0x400, R66 ;  /* 0x000004003b187810 */ /* 0x001fe20007ffe042 */
[----:B------:R-:W-:Y:S01]  /*1960*/  IMAD.IADD R36, R67, 0x1, R58 ;  /* 0x0000000143247824 */ /* 0x000fe200078e023a */
[----:B------:R-:W-:Y:S01]  /*1970*/  IADD3 R12, PT, PT, R58, 0x20, R67 ;  /* 0x000000203a0c7810 */ /* 0x000fe20007ffe043 */
[----:B------:R-:W-:Y:S01]  /*1980*/  VIADD R60, R60, 0x40 ;  /* 0x000000403c3c7836 */ /* 0x000fe20000000000 */
[----:B------:R-:W-:Y:S01]  /*1990*/  LDSM.16.M88.4 R40, [R40] ;  /* 0x000000002828783b */ /* 0x000fe20000000200 */
[----:B------:R-:W-:-:S02]  /*19a0*/  IADD3 R20, PT, PT, R59, 0x800, R66 ;  /* 0x000008003b147810 */ /* 0x000fc40007ffe042 */
[----:B------:R-:W-:Y:S01]  /*19b0*/  ISETP.NE.AND P0, PT, R61, R44, PT ;  /* 0x0000002c3d00720c */ /* 0x000fe20003f05270 */
[----:B------:R-:W0:Y:S04]  /*19c0*/  LDSM.16.M88.4 R36, [R36] ;  /* 0x000000002424783b */ /* 0x000e280000000200 */
[----:B------:R-:W-:Y:S04]  /*19d0*/  LDSM.16.M88.4 R12, [R12] ;  /* 0x000000000c0c783b */ /* 0x000fe80000000200 */
[----:B------:R-:W1:Y:S04]  /*19e0*/  LDSM.16.M88.4 R24, [R24] ;  /* 0x000000001818783b */ /* 0x000e680000000200 */
[----:B------:R-:W-:Y:S01]  /*19f0*/  LDSM.16.M88.4 R20, [R20] ;  /* 0x000000001414783b */ /* 0x000fe20000000200 */
[----:B0-----:R-:W-:Y:S01]  /*1a00*/  HMMA.16816.F32 R28, R36, R40, R16 ;  /* 0x00000028241c723c */ /* 0x001fe20000001810 */
[----:B------:R-:W-:-:S06]  /*1a10*/  IADD3 R16, PT, PT, R58, 0x40, R67 ;  /* 0x000000403a107810 */ /* 0x000fcc0007ffe043 */
[----:B------:R-:W0:Y:S01]  /*1a20*/  LDSM.16.M88.4 R16, [R16] ;  /* 0x000000001010783b */ /* 0x000e220000000200 */
[----:B------:R-:W-:Y:S01]  /*1a30*/  HMMA.16816.F32 R32, R36, R42, R32 ;  /* 0x0000002a2420723c */ /* 0x000fe20000001820 */
[----:B------:R-:W-:-:S06]  /*1a40*/  IADD3 R36, PT, PT, R59, 0xc00, R66 ;  /* 0x00000c003b247810 */ /* 0x000fcc0007ffe042 */
[----:B------:R-:W-:Y:S05]  /*1a50*/  LDSM.16.M88.4 R36, [R36] ;  /* 0x000000002424783b */ /* 0x000fea0000000200 */
[----:B-1----:R-:W-:Y:S01]  /*1a60*/  HMMA.16816.F32 R40, R12, R24, R28 ;  /* 0x000000180c28723c */ /* 0x002fe2000000181c */
[----:B------:R-:W-:-:S06]  /*1a70*/  IADD3 R28, PT, PT, R58, 0x60, R67 ;  /* 0x000000603a1c7810 */ /* 0x000fcc0007ffe043 */
[----:B------:R-:W1:Y:S01]  /*1a80*/  LDSM.16.M88.4 R28, [R28] ;  /* 0x000000001c1c783b */ /* 0x000e620000000200 */
[----:B------:R-:W-:-:S12]  /*1a90*/  HMMA.16816.F32 R32, R12, R26, R32 ;  /* 0x0000001a0c20723c */ /* 0x000fd80000001820 */
[C---:B0-----:R-:W-:Y:S08]  /*1aa0*/  HMMA.16816.F32 R40, R16.reuse, R20, R40 ;  /* 0x000000141028723c */ /* 0x041ff00000001828 */
[----:B------:R-:W-:-:S12]  /*1ab0*/  HMMA.16816.F32 R32, R16, R22, R32 ;  /* 0x000000161020723c */ /* 0x000fd80000001820 */
[C---:B-1----:R-:W-:Y:S08]  /*1ac0*/  HMMA.16816.F32 R16, R28.reuse, R36, R40 ;  /* 0x000000241c10723c */ /* 0x042ff00000001828 */
[----:B------:R-:W-:Y:S01]  /*1ad0*/  HMMA.16816.F32 R32, R28, R38, R32 ;  /* 0x000000261c20723c */ /* 0x000fe20000001820 */
[----:B------:R-:W-:-:S04]  /*1ae0*/  NOP ;  /* 0x0000000000007918 */ /* 0x000fc80000000000 */
[----:B------:R-:W-:-:S15]  /*1af0*/  @P0 BRA `(.L_x_21) ;  /* 0xfffffffc00800947 */ /* 0x000fde000383ffff */
.L_x_20:
[----:B------:R-:W-:Y:S05]  /*1b00*/  @!P2 BRA `(.L_x_19) ;  /* 0x0000000000b8a947 */ /* 0x000fea0003800000 */
[----:B------:R-:W1:Y:S01]  /*1b10*/  S2R R12, SR_LANEID ;  /* 0x00000000000c7919 */ /* 0x000e620000000000 */
[C---:B0-----:R-:W-:Y:S01]  /*1b20*/  IMAD R24, R60.reuse, 0x2, R46 ;  /* 0x000000023c187824 */ /* 0x041fe200078e022e */
[----:B------:R-:W-:Y:S01]  /*1b30*/  LEA R60, R60, R11, 0x6 ;  /* 0x0000000b3c3c7211 */ /* 0x000fe200078e30ff */
[----:B------:R-:W-:Y:S05]  /*1b40*/  WARPSYNC.ALL ;  /* 0x0000000000007948 */ /* 0x000fea0003800000 */
[----:B------:R-:W-:Y:S02]  /*1b50*/  ISETP.NE.AND P0, PT, R45, 0x1, PT ;  /* 0x000000012d00780c */ /* 0x000fe40003f05270 */
[----:B-1----:R-:W-:-:S02]  /*1b60*/  SHF.R.U32.HI R13, RZ, 0x3, R12 ;  /* 0x00000003ff0d7819 */ /* 0x002fc4000001160c */
[----:B------:R-:W-:Y:S02]  /*1b70*/  LOP3.LUT R14, R12, 0x7, RZ, 0xc0, !PT ;  /* 0x000000070c0e7812 */ /* 0x000fe400078ec0ff */
[----:B------:R-:W-:Y:S01]  /*1b80*/  SHF.R.U32.HI R15, RZ, 0x4, R12 ;  /* 0x00000004ff0f7819 */ /* 0x000fe2000001160c */
[C---:B------:R-:W-:Y:S02]  /*1b90*/  IMAD.SHL.U32 R21, R13.reuse, 0x8, RZ ;  /* 0x000000080d157824 */ /* 0x040fe400078e00ff */
[----:B------:R-:W-:Y:S01]  /*1ba0*/  IMAD.SHL.U32 R20, R13, 0x8, RZ ;  /* 0x000000080d147824 */ /* 0x000fe200078e00ff */
[C---:B------:R-:W-:Y:S01]  /*1bb0*/  SHF.L.U32 R12, R15.reuse, 0x3, RZ ;  /* 0x000000030f0c7819 */ /* 0x040fe200000006ff */
[--C-:B------:R-:W-:Y:S01]  /*1bc0*/  IMAD R15, R15, 0x8, R14.reuse ;  /* 0x000000080f0f7824 */ /* 0x100fe200078e020e */
[----:B------:R-:W-:Y:S02]  /*1bd0*/  LOP3.LUT R13, R21, 0x8, R14, 0xe2, !PT ;  /* 0x00000008150d7812 */ /* 0x000fe400078ee20e */
[----:B------:R-:W-:-:S03]  /*1be0*/  LOP3.LUT R14, R20, 0x8, RZ, 0xe2, !PT ;  /* 0x00000008140e7812 */ /* 0x000fc600078ee2ff */
[----:B------:R-:W-:Y:S02]  /*1bf0*/  IMAD R25, R13, 0x40, R12 ;  /* 0x000000400d197824 */ /* 0x000fe400078e020c */
[----:B------:R-:W-:Y:S02]  /*1c00*/  IMAD R26, R15, 0x40, R14 ;  /* 0x000000400f1a7824 */ /* 0x000fe400078e020e */
[----:B------:R-:W-:Y:S02]  /*1c10*/  IMAD.U32 R12, R25, 0x2, R24 ;  /* 0x00000002190c7824 */ /* 0x000fe400078e0018 */
[----:B------:R-:W-:-:S04]  /*1c20*/  IMAD.U32 R20, R26, 0x2, R60 ;  /* 0x000000021a147824 */ /* 0x000fc800078e003c */
[----:B------:R-:W-:Y:S04]  /*1c30*/  LDSM.16.M88.4 R12, [R12] ;  /* 0x000000000c0c783b */ /* 0x000fe80000000200 */
[----:B------:R-:W0:Y:S02]  /*1c40*/  LDSM.16.M88.4 R20, [R20] ;  /* 0x000000001414783b */ /* 0x000e240000000200 */
[C---:B0-----:R-:W-:Y:S08]  /*1c50*/  HMMA.16816.F32 R16, R12.reuse, R20, R16 ;  /* 0x000000140c10723c */ /* 0x041ff00000001810 */
[----:B------:R-:W-:Y:S01]  /*1c60*/  HMMA.16816.F32 R32, R12, R22, R32 ;  /* 0x000000160c20723c */ /* 0x000fe20000001820 */
[----:B------:R-:W-:-:S04]  /*1c70*/  NOP ;  /* 0x0000000000007918 */ /* 0x000fc80000000000 */
[----:B------:R-:W-:-:S15]  /*1c80*/  @!P0 BRA `(.L_x_19) ;  /* 0x0000000000588947 */ /* 0x000fde0003800000 */
[----:B------:R-:W-:Y:S01]  /*1c90*/  VIADD R12, R24, 0x20 ;  /* 0x00000020180c7836 */ /* 0x000fe20000000000 */
[----:B------:R-:W-:Y:S05]  /*1ca0*/  WARPSYNC.ALL ;  /* 0x0000000000007948 */ /* 0x000fea0003800000 */
[----:B------:R-:W-:Y:S01]  /*1cb0*/  VIADD R13, R60, 0x400 ;  /* 0x000004003c0d7836 */ /* 0x000fe20000000000 */
[----:B------:R-:W-:Y:S02]  /*1cc0*/  LEA R12, R25, R12, 0x1 ;  /* 0x0000000c190c7211 */ /* 0x000fe400078e08ff */
[----:B------:R-:W-:Y:S01]  /*1cd0*/  ISETP.NE.AND P0, PT, R45, 0x2, PT ;  /* 0x000000022d00780c */ /* 0x000fe20003f05270 */
[----:B------:R-:W-:-:S03]  /*1ce0*/  IMAD.U32 R20, R26, 0x2, R13 ;  /* 0x000000021a147824 */ /* 0x000fc600078e000d */
        /* <DEDUP_REMOVED lines=9> */
[----:B------:R-:W-:-:S03]  /*1d80*/  LEA R12, R25, R12, 0x1 ;  /* 0x0000000c190c7211 */ /* 0x000fc600078e08ff */
[----:B------:R-:W-:-:S03]  /*1d90*/  IMAD.U32 R20, R26, 0x2, R13 ;  /* 0x000000021a147824 */ /* 0x000fc600078e000d */
[----:B------:R-:W-:Y:S04]  /*1da0*/  LDSM.16.M88.4 R12, [R12] ;  /* 0x000000000c0c783b */ /* 0x000fe80000000200 */
[----:B------:R-:W0:Y:S02]  /*1db0*/  LDSM.16.M88.4 R20, [R20] ;  /* 0x000000001414783b */ /* 0x000e240000000200 */
[C---:B0-----:R-:W-:Y:S08]  /*1dc0*/  HMMA.16816.F32 R16, R12.reuse, R20, R16 ;  /* 0x000000140c10723c */ /* 0x041ff00000001810 */
[----:B------:R-:W-:-:S15]  /*1dd0*/  HMMA.16816.F32 R32, R12, R22, R32 ;  /* 0x000000160c20723c */ /* 0x000fde0000001820 */
[----:B------:R-:W-:-:S05]  /*1de0*/  NOP ;  /* 0x0000000000007918 */ /* 0x000fca0000000000 */
.L_x_19:
[----:B------:R-:W-:Y:S05]  /*1df0*/  BSYNC.RECONVERGENT B0 ;  /* 0x0000000000007941 */ /* 0x000fea0003800200 */
.L_x_18:
[----:B------:R-:W1:Y:S01]  /*1e00*/  S2R R13, SR_LANEID ;  /* 0x00000000000d7919 */ /* 0x000e620000000000 */
[----:B------:R-:W-:Y:S01]  /*1e10*/  F2FP.F16.F32.PACK_AB R16, R17, R16 ;  /* 0x000000101110723e */ /* 0x000fe200000000ff */
[----:B------:R-:W-:Y:S05]  /*1e20*/  WARPSYNC.ALL ;  /* 0x0000000000007948 */ /* 0x000fea0003800000 */
[----:B------:R-:W-:Y:S02]  /*1e30*/  F2FP.F16.F32.PACK_AB R18, R19, R18 ;  /* 0x000000121312723e */ /* 0x000fe400000000ff */
[----:B------:R-:W-:Y:S02]  /*1e40*/  F2FP.F16.F32.PACK_AB R32, R33, R32 ;  /* 0x000000202120723e */ /* 0x000fe400000000ff */
[----:B------:R-:W-:-:S02]  /*1e50*/  F2FP.F16.F32.PACK_AB R34, R35, R34 ;  /* 0x000000222322723e */ /* 0x000fc400000000ff */
[----:B-1----:R-:W-:Y:S02]  /*1e60*/  SHF.R.U32.HI R12, RZ, 0x2, R13 ;  /* 0x00000002ff0c7819 */ /* 0x002fe4000001160d */
[----:B------:R-:W-:-:S05]  /*1e70*/  LOP3.LUT R13, R13, 0x3, RZ, 0xc0, !PT ;  /* 0x000000030d0d7812 */ /* 0x000fca00078ec0ff */
[----:B------:R-:W-:-:S04]  /*1e80*/  IMAD R13, R12, 0x10, R13 ;  /* 0x000000100c0d7824 */ /* 0x000fc800078e020d */
[----:B------:R-:W-:-:S05]  /*1e90*/  IMAD.U32 R13, R13, 0x4, R10 ;  /* 0x000000040d0d7824 */ /* 0x000fca00078e000a */
[----:B------:R2:W-:Y:S04]  /*1ea0*/  STS [R13], R16 ;  /* 0x000000100d007388 */ /* 0x0005e80000000800 */
[----:B------:R2:W-:Y:S04]  /*1eb0*/  STS [R13+0x200], R18 ;  /* 0x000200120d007388 */ /* 0x0005e80000000800 */
[----:B------:R2:W-:Y:S04]  /*1ec0*/  STS [R13+0x10], R32 ;  /* 0x000010200d007388 */ /* 0x0005e80000000800 */
[----:B------:R2:W-:Y:S02]  /*1ed0*/  STS [R13+0x210], R34 ;  /* 0x000210220d007388 */ /* 0x0005e40000000800 */
.L_x_17:
[----:B------:R-:W-:Y:S01]  /*1ee0*/  ISETP.GE.U32.AND P0, PT, R51, R52, PT ;  /* 0x000000343300720c */ /* 0x000fe20003f06070 */
[----:B------:R-:W-:Y:S05]  /*1ef0*/  WARPSYNC.ALL ;  /* 0x0000000000007948 */ /* 0x000fea0003800000 */
[----:B------:R-:W-:Y:S06]  /*1f00*/  BAR.SYNC.DEFER_BLOCKING 0x0 ;  /* 0x0000000000007b1d */ /* 0x000fec0000010000 */
[----:B------:R-:W-:Y:S04]  /*1f10*/  BSSY.RECONVERGENT B0, `(.L_x_22) ;  /* 0x000010b000007945 */ /* 0x000fe80003800200 */
[----:B------:R-:W-:Y:S05]  /*1f20*/  @P0 BRA `(.L_x_23) ;  /* 0x0000001000240947 */ /* 0x000fea0003800000 */
[----:B------:R-:W-:Y:S01]  /*1f30*/  VIADD R12, R53, 0xffffffff ;  /* 0xffffffff350c7836 */ /* 0x000fe20000000000 */
[----:B------:R-:W-:Y:S01]  /*1f40*/  IADD3 R9, PT, PT, R8, -0x1, RZ ;  /* 0xffffffff08097810 */ /* 0x000fe20007ffe0ff */
[----:B------:R-:W-:Y:S01]  /*1f50*/  IMAD.IADD R30, R56, 0x1, -R8 ;  /* 0x00000001381e7824 */ /* 0x000fe200078e0a08 */
[----:B------:R-:W-:Y:S01]  /*1f60*/  LOP3.LUT R57, R57, 0x3, RZ, 0xc0, !PT ;  /* 0x0000000339397812 */ /* 0x000fe200078ec0ff */
[----:B------:R-:W-:Y:S01]  /*1f70*/  IMAD.MOV.U32 R29, RZ, RZ, R51 ;  /* 0x000000ffff1d7224 */ /* 0x000fe200078e0033 */
[----:B------:R-:W-:Y:S02]  /*1f80*/  ISETP.GE.U32.AND P0, PT, R9, 0x7, PT ;  /* 0x000000070900780c */ /* 0x000fe40003f06070 */
[----:B------:R-:W-:Y:S02]  /*1f90*/  ISETP.GE.U32.AND P2, PT, R12, 0x3, PT ;  /* 0x000000030c00780c */ /* 0x000fe40003f46070 */
[----:B------:R-:W-:-:S11]  /*1fa0*/  IADD3 R28, PT, PT, R56, -R57, RZ ;  /* 0x80000039381c7210 */ /* 0x000fd60007ffe0ff */
.L_x_43:
[----:B------:R-:W-:-:S13]  /*1fb0*/  ISETP.GE.AND P3, PT, R56, 0x1, PT ;  /* 0x000000013800780c */ /* 0x000fda0003f66270 */
[----:B01----:R-:W-:Y:S05]  /*1fc0*/  @!P3 BRA `(.L_x_24) ;  /* 0x0000000000a8b947 */ /* 0x003fea0003800000 */
[----:B------:R-:W-:Y:S01]  /*1fd0*/  ISETP.GE.U32.AND P3, PT, R55, 0x3, PT ;  /* 0x000000033700780c */ /* 0x000fe20003f66070 */
[----:B------:R-:W-:Y:S01]  /*1fe0*/  IMAD.MOV.U32 R12, RZ, RZ, RZ ;  /* 0x000000ffff0c7224 */ /* 0x000fe200078e00ff */
[----:B------:R-:W-:-:S11]  /*1ff0*/  LEA R21, R29, UR6, 0x6 ;  /* 0x000000061d157c11 */ /* 0x000fd6000f8e30ff */
[----:B------:R-:W-:Y:S05]  /*2000*/  @!P3 BRA `(.L_x_25) ;  /* 0x000000000048b947 */ /* 0x000fea0003800000 */
[----:B------:R-:W3:Y:S01]  /*2010*/  LDC R20, c[0x0][0x3c8] ;  /* 0x0000f200ff147b82 */ /* 0x000ee20000000800 */
[----:B------:R-:W-:-:S07]  /*2020*/  IMAD.MOV.U32 R9, RZ, RZ, RZ ;  /* 0x000000ffff097224 */ /* 0x000fce00078e00ff */
.L_x_26:
[C---:B--2---:R-:W-:Y:S01]  /*2030*/  IMAD R16, R9.reuse, 0x2, R21 ;  /* 0x0000000209107824 */ /* 0x044fe200078e0215 */
[C---:B-1--4-:R-:W-:Y:S01]  /*2040*/  LEA R17, R9.reuse, R1, 0x2 ;  /* 0x0000000109117211 */ /* 0x052fe200078e10ff */
[----:B------:R-:W-:-:S03]  /*2050*/  VIADD R9, R9, 0x4 ;  /* 0x0000000409097836 */ /* 0x000fc60000000000 */
[----:B------:R-:W1:Y:S02]  /*2060*/  LDS.64 R12, [R16] ;  /* 0x00000000100c7984 */ /* 0x000e640000000a00 */
[----:B------:R-:W-:Y:S01]  /*2070*/  ISETP.NE.AND P3, PT, R9, R28, PT ;  /* 0x0000001c0900720c */ /* 0x000fe20003f65270 */
[--C-:B-1----:R-:W-:Y:S02]  /*2080*/  HADD2.F32 R14, -RZ, R12.reuse.H0_H0 ;  /* 0x2000000cff0e7230 */ /* 0x102fe40000004100 */
[----:B------:R-:W-:Y:S02]  /*2090*/  HADD2.F32 R15, -RZ, R12.H1_H1 ;  /* 0x3000000cff0f7230 */ /* 0x000fe40000004100 */
[--C-:B------:R-:W-:Y:S02]  /*20a0*/  HADD2.F32 R18, -RZ, R13.reuse.H0_H0 ;  /* 0x2000000dff127230 */ /* 0x100fe40000004100 */
[----:B---3--:R-:W-:Y:S01]  /*20b0*/  FMUL R12, R14, R20 ;  /* 0x000000140e0c7220 */ /* 0x008fe20000400000 */
[----:B------:R-:W-:-:S02]  /*20c0*/  HADD2.F32 R19, -RZ, R13.H1_H1 ;  /* 0x3000000dff137230 */ /* 0x000fc40000004100 */
[-C--:B------:R-:W-:Y:S01]  /*20d0*/  FMUL R13, R15, R20.reuse ;  /* 0x000000140f0d7220 */ /* 0x080fe20000400000 */
[-C--:B------:R-:W-:Y:S02]  /*20e0*/  FMUL R14, R18, R20.reuse ;  /* 0x00000014120e7220 */ /* 0x080fe40000400000 */
[----:B------:R-:W-:-:S05]  /*20f0*/  FMUL R15, R19, R20 ;  /* 0x00000014130f7220 */ /* 0x000fca0000400000 */
[----:B------:R4:W-:Y:S01]  /*2100*/  STL.128 [R17], R12 ;  /* 0x0000000c11007387 */ /* 0x0009e20000100c00 */
[----:B------:R-:W-:Y:S05]  /*2110*/  @P3 BRA `(.L_x_26) ;  /* 0xfffffffc00c43947 */ /* 0x000fea000383ffff */
[----:B----4-:R-:W-:-:S07]  /*2120*/  IMAD.MOV.U32 R12, RZ, RZ, R28 ;  /* 0x000000ffff0c7224 */ /* 0x010fce00078e001c */
.L_x_25:
[----:B------:R-:W-:-:S13]  /*2130*/  ISETP.NE.AND P3, PT, R57, RZ, PT ;  /* 0x000000ff3900720c */ /* 0x000fda0003f65270 */
[----:B------:R-:W-:Y:S05]  /*2140*/  @!P3 BRA `(.L_x_24) ;  /* 0x000000000048b947 */ /* 0x000fea0003800000 */
[C---:B------:R-:W-:Y:S01]  /*2150*/  IMAD R21, R12.reuse, 0x2, R21 ;  /* 0x000000020c157824 */ /* 0x040fe200078e0215 */
[----:B------:R-:W3:Y:S01]  /*2160*/  LDCU UR7, c[0x0][0x3c8] ;  /* 0x00007900ff0777ac */ /* 0x000ee20008000800 */
[----:B------:R-:W-:Y:S02]  /*2170*/  LEA R12, R12, R1, 0x2 ;  /* 0x000000010c0c7211 */ /* 0x000fe400078e10ff */
[----:B------:R-:W-:Y:S01]  /*2180*/  ISETP.NE.AND P3, PT, R57, 0x1, PT ;  /* 0x000000013900780c */ /* 0x000fe20003f65270 */
[----:B------:R-:W4:Y:S02]  /*2190*/  LDS.U16 R9, [R21] ;  /* 0x0000000015097984 */ /* 0x000f240000000400 */
[----:B----4-:R-:W-:-:S05]  /*21a0*/  HADD2.F32 R9, -RZ, R9.H0_H0 ;  /* 0x20000009ff097230 */ /* 0x010fca0000004100 */
[----:B---3--:R-:W-:-:S05]  /*21b0*/  FMUL R9, R9, UR7 ;  /* 0x0000000709097c20 */ /* 0x008fca0008400000 */
[----:B------:R3:W-:Y:S01]  /*21c0*/  STL [R12], R9 ;  /* 0x000000090c007387 */ /* 0x0007e20000100800 */
[----:B------:R-:W-:Y:S05]  /*21d0*/  @!P3 BRA `(.L_x_24) ;  /* 0x000000000024b947 */ /* 0x000fea0003800000 */
[----:B------:R-:W-:Y:S01]  /*21e0*/  ISETP.NE.AND P3, PT, R57, 0x2, PT ;  /* 0x000000023900780c */ /* 0x000fe20003f65270 */
[----:B---3--:R-:W3:-:S12]  /*21f0*/  LDS.U16 R9, [R21+0x2] ;  /* 0x0000020015097984 */ /* 0x008ed80000000400 */
[----:B--2---:R-:W2:Y:S01]  /*2200*/  @P3 LDS.U16 R13, [R21+0x4] ;  /* 0x00000400150d3984 */ /* 0x004ea20000000400 */
[----:B---3--:R-:W-:-:S05]  /*2210*/  HADD2.F32 R9, -RZ, R9.H0_H0 ;  /* 0x20000009ff097230 */ /* 0x008fca0000004100 */
[----:B------:R-:W-:-:S05]  /*2220*/  FMUL R9, R9, UR7 ;  /* 0x0000000709097c20 */ /* 0x000fca0008400000 */
[----:B------:R4:W-:Y:S01]  /*2230*/  STL [R12+0x4], R9 ;  /* 0x000004090c007387 */ /* 0x0009e20000100800 */
[----:B--2---:R-:W-:-:S05]  /*2240*/  @P3 HADD2.F32 R13, -RZ, R13.H0_H0 ;  /* 0x2000000dff0d3230 */ /* 0x004fca0000004100 */
[----:B------:R-:W-:-:S05]  /*2250*/  @P3 FMUL R13, R13, UR7 ;  /* 0x000000070d0d3c20 */ /* 0x000fca0008400000 */
[----:B------:R4:W-:Y:S02]  /*2260*/  @P3 STL [R12+0x8], R13 ;  /* 0x0000080d0c003387 */ /* 0x0009e40000100800 */
.L_x_24:
[----:B------:R-:W0:Y:S01]  /*2270*/  S2R R31, SR_CgaCtaId ;  /* 0x00000000001f7919 */ /* 0x000e220000008800 */
[----:B--2---:R-:W-:Y:S02]  /*2280*/  MOV R32, 0x400 ;  /* 0x0000040000207802 */ /* 0x004fe40000000f00 */
[----:B------:R-:W-:-:S03]  /*2290*/  ISETP.GE.AND P3, PT, R56, 0x1, PT ;  /* 0x000000013800780c */ /* 0x000fc60003f66270 */
[----:B---34-:R-:W-:-:S05]  /*22a0*/  VIADD R12, R32, 0x3800 ;  /* 0x00003800200c7836 */ /* 0x018fca0000000000 */
[----:B0-----:R-:W-:-:S05]  /*22b0*/  LEA R12, R31, R12, 0x18 ;  /* 0x0000000c1f0c7211 */ /* 0x001fca00078ec0ff */
[----:B------:R-:W-:-:S05]  /*22c0*/  IMAD R33, R29, 0x4, R12 ;  /* 0x000000041d217824 */ /* 0x000fca00078e020c */
[----:B------:R-:W0:Y:S02]  /*22d0*/  LDS R9, [R33] ;  /* 0x0000000021097984 */ /* 0x000e240000000800 */
[----:B0-----:R-:W-:Y:S01]  /*22e0*/  IMAD.MOV.U32 R34, RZ, RZ, R9 ;  /* 0x000000ffff227224 */ /* 0x001fe200078e0009 */
[----:B------:R-:W-:Y:S06]  /*22f0*/  @!P3 BRA `(.L_x_27) ;  /* 0x0000000000fcb947 */ /* 0x000fec0003800000 */
[----:B------:R-:W-:Y:S01]  /*2300*/  ISETP.GE.U32.AND P3, PT, R55, 0xf, PT ;  /* 0x0000000f3700780c */ /* 0x000fe20003f66070 */
[----:B------:R-:W-:Y:S01]  /*2310*/  IMAD.MOV.U32 R34, RZ, RZ, R9 ;  /* 0x000000ffff227224 */ /* 0x000fe200078e0009 */
[----:B------:R-:W-:-:S11]  /*2320*/  MOV R12, RZ ;  /* 0x000000ff000c7202 */ /* 0x000fd60000000f00 */
[----:B------:R-:W-:Y:S05]  /*2330*/  @!P3 BRA `(.L_x_28) ;  /* 0x00000000004cb947 */ /* 0x000fea0003800000 */
[----:B------:R-:W-:Y:S02]  /*2340*/  IMAD.MOV.U32 R35, RZ, RZ, RZ ;  /* 0x000000ffff237224 */ /* 0x000fe400078e00ff */
[----:B------:R-:W-:-:S07]  /*2350*/  IMAD.MOV.U32 R34, RZ, RZ, R9 ;  /* 0x000000ffff227224 */ /* 0x000fce00078e0009 */
.L_x_29:
[----:B------:R-:W-:-:S05]  /*2360*/  LEA R36, R35, R1, 0x2 ;  /* 0x0000000123247211 */ /* 0x000fca00078e10ff */
[----:B-1----:R-:W2:Y:S04]  /*2370*/  LDL.128 R12, [R36] ;  /* 0x00000000240c7983 */ /* 0x002ea80000100c00 */
[----:B------:R-:W3:Y:S04]  /*2380*/  LDL.128 R16, [R36+0x10] ;  /* 0x0000100024107983 */ /* 0x000ee80000100c00 */
[----:B------:R-:W4:Y:S04]  /*2390*/  LDL.128 R20, [R36+0x20] ;  /* 0x0000200024147983 */ /* 0x000f280000100c00 */
[----:B------:R-:W4:Y:S01]  /*23a0*/  LDL.128 R24, [R36+0x30] ;  /* 0x0000300024187983 */ /* 0x000f220000100c00 */
[----:B------:R-:W-:-:S05]  /*23b0*/  VIADD R35, R35, 0x10 ;  /* 0x0000001023237836 */ /* 0x000fca0000000000 */
[----:B------:R-:W-:Y:S02]  /*23c0*/  ISETP.NE.AND P3, PT, R35, R30, PT ;  /* 0x0000001e2300720c */ /* 0x000fe40003f65270 */
[----:B--2---:R-:W-:-:S04]  /*23d0*/  FMNMX3 R12, R34, R12, R13, !PT ;  /* 0x0000000c220c7276 */ /* 0x004fc8000780000d */
[----:B------:R-:W-:-:S04]  /*23e0*/  FMNMX3 R12, R12, R14, R15, !PT ;  /* 0x0000000e0c0c7276 */ /* 0x000fc8000780000f */
[----:B---3--:R-:W-:-:S04]  /*23f0*/  FMNMX3 R12, R12, R16, R17, !PT ;  /* 0x000000100c0c7276 */ /* 0x008fc80007800011 */
[----:B------:R-:W-:-:S04]  /*2400*/  FMNMX3 R12, R12, R18, R19, !PT ;  /* 0x000000120c0c7276 */ /* 0x000fc80007800013 */
[----:B----4-:R-:W-:-:S04]  /*2410*/  FMNMX3 R12, R12, R20, R21, !PT ;  /* 0x000000140c0c7276 */ /* 0x010fc80007800015 */
[----:B------:R-:W-:-:S04]  /*2420*/  FMNMX3 R12, R12, R22, R23, !PT ;  /* 0x000000160c0c7276 */ /* 0x000fc80007800017 */
[----:B------:R-:W-:-:S04]  /*2430*/  FMNMX3 R12, R12, R24, R25, !PT ;  /* 0x000000180c0c7276 */ /* 0x000fc80007800019 */
[----:B------:R-:W-:Y:S01]  /*2440*/  FMNMX3 R34, R12, R26, R27, !PT ;  /* 0x0000001a0c227276 */ /* 0x000fe2000780001b */
[----:B------:R-:W-:Y:S06]  /*2450*/  @P3 BRA `(.L_x_29) ;  /* 0xfffffffc00c03947 */ /* 0x000fec000383ffff */
[----:B------:R-:W-:-:S07]  /*2460*/  IMAD.MOV.U32 R12, RZ, RZ, R30 ;  /* 0x000000ffff0c7224 */ /* 0x000fce00078e001e */
.L_x_28:
[----:B------:R-:W-:-:S13]  /*2470*/  ISETP.NE.AND P3, PT, R8, RZ, PT ;  /* 0x000000ff0800720c */ /* 0x000fda0003f65270 */
[----:B------:R-:W-:Y:S05]  /*2480*/  @!P3 BRA `(.L_x_27) ;  /* 0x000000000098b947 */ /* 0x000fea0003800000 */
[----:B------:R-:W-:Y:S01]  /*2490*/  ISETP.NE.AND P3, PT, R53, RZ, PT ;  /* 0x000000ff3500720c */ /* 0x000fe20003f65270 */
[----:B------:R-:W-:-:S12]  /*24a0*/  @!P0 BRA `(.L_x_30) ;  /* 0x0000000000388947 */ /* 0x000fd80003800000 */
[----:B------:R-:W-:-:S05]  /*24b0*/  IMAD R13, R12, 0x4, R1 ;  /* 0x000000040c0d7824 */ /* 0x000fca00078e0201 */
[----:B------:R-:W2:Y:S04]  /*24c0*/  LDL R15, [R13] ;  /* 0x000000000d0f7983 */ /* 0x000ea80000100800 */
[----:B-1----:R-:W2:Y:S04]  /*24d0*/  LDL R14, [R13+0x4] ;  /* 0x000004000d0e7983 */ /* 0x002ea80000100800 */
[----:B------:R-:W3:Y:S04]  /*24e0*/  LDL R17, [R13+0x8] ;  /* 0x000008000d117983 */ /* 0x000ee80000100800 */
[----:B------:R-:W3:Y:S04]  /*24f0*/  LDL R16, [R13+0xc] ;  /* 0x00000c000d107983 */ /* 0x000ee80000100800 */
[----:B------:R-:W4:Y:S04]  /*2500*/  LDL R19, [R13+0x10] ;  /* 0x000010000d137983 */ /* 0x000f280000100800 */
[----:B------:R-:W4:Y:S04]  /*2510*/  LDL R18, [R13+0x14] ;  /* 0x000014000d127983 */ /* 0x000f280000100800 */
[----:B------:R-:W4:Y:S04]  /*2520*/  LDL R21, [R13+0x18] ;  /* 0x000018000d157983 */ /* 0x000f280000100800 */
[----:B------:R-:W4:Y:S01]  /*2530*/  LDL R20, [R13+0x1c] ;  /* 0x00001c000d147983 */ /* 0x000f220000100800 */
[----:B------:R-:W-:-:S02]  /*2540*/  IADD3 R12, PT, PT, R12, 0x8, RZ ;  /* 0x000000080c0c7810 */ /* 0x000fc40007ffe0ff */
[----:B--2---:R-:W-:-:S04]  /*2550*/  FMNMX3 R14, R34, R15, R14, !PT ;  /* 0x0000000f220e7276 */ /* 0x004fc8000780000e */
[----:B---3--:R-:W-:-:S04]  /*2560*/  FMNMX3 R14, R14, R17, R16, !PT ;  /* 0x000000110e0e7276 */ /* 0x008fc80007800010 */
[----:B----4-:R-:W-:-:S04]  /*2570*/  FMNMX3 R14, R14, R19, R18, !PT ;  /* 0x000000130e0e7276 */ /* 0x010fc80007800012 */
[----:B------:R-:W-:-:S07]  /*2580*/  FMNMX3 R34, R14, R21, R20, !PT ;  /* 0x000000150e227276 */ /* 0x000fce0007800014 */
.L_x_30:
[----:B------:R-:W-:Y:S05]  /*2590*/  @!P3 BRA `(.L_x_27) ;  /* 0x000000000054b947 */ /* 0x000fea0003800000 */
[----:B------:R-:W-:Y:S01]  /*25a0*/  ISETP.NE.AND P3, PT, R57, RZ, PT ;  /* 0x000000ff3900720c */ /* 0x000fe20003f65270 */
[----:B------:R-:W-:-:S12]  /*25b0*/  @!P2 BRA `(.L_x_31) ;  /* 0x000000000020a947 */ /* 0x000fd80003800000 */
[----:B------:R-:W-:-:S05]  /*25c0*/  IMAD R13, R12, 0x4, R1 ;  /* 0x000000040c0d7824 */ /* 0x000fca00078e0201 */
[----:B------:R-:W2:Y:S04]  /*25d0*/  LDL R15, [R13] ;  /* 0x000000000d0f7983 */ /* 0x000ea80000100800 */
[----:B-1----:R-:W2:Y:S04]  /*25e0*/  LDL R14, [R13+0x4] ;  /* 0x000004000d0e7983 */ /* 0x002ea80000100800 */
[----:B------:R-:W3:Y:S04]  /*25f0*/  LDL R17, [R13+0x8] ;  /* 0x000008000d117983 */ /* 0x000ee80000100800 */
[----:B------:R-:W3:Y:S01]  /*2600*/  LDL R16, [R13+0xc] ;  /* 0x00000c000d107983 */ /* 0x000ee20000100800 */
[----:B------:R-:W-:Y:S01]  /*2610*/  VIADD R12, R12, 0x4 ;  /* 0x000000040c0c7836 */ /* 0x000fe20000000000 */
[----:B--2---:R-:W-:-:S04]  /*2620*/  FMNMX3 R14, R34, R15, R14, !PT ;  /* 0x0000000f220e7276 */ /* 0x004fc8000780000e */
[----:B---3--:R-:W-:-:S07]  /*2630*/  FMNMX3 R34, R14, R17, R16, !PT ;  /* 0x000000110e227276 */ /* 0x008fce0007800010 */
.L_x_31:
[----:B------:R-:W-:Y:S05]  /*2640*/  @!P3 BRA `(.L_x_27) ;  /* 0x000000000028b947 */ /* 0x000fea0003800000 */
[----:B------:R-:W-:-:S05]  /*2650*/  IMAD R12, R12, 0x4, R1 ;  /* 0x000000040c0c7824 */ /* 0x000fca00078e0201 */
[----:B------:R-:W2:Y:S01]  /*2660*/  LDL R13, [R12] ;  /* 0x000000000c0d7983 */ /* 0x000ea20000100800 */
[----:B------:R-:W-:Y:S02]  /*2670*/  ISETP.NE.AND P3, PT, R57, 0x1, PT ;  /* 0x000000013900780c */ /* 0x000fe40003f65270 */
[----:B--2---:R-:W-:-:S11]  /*2680*/  FMNMX R34, R34, R13, !PT ;  /* 0x0000000d22227209 */ /* 0x004fd60007800000 */
[----:B------:R-:W-:Y:S05]  /*2690*/  @!P3 BRA `(.L_x_27) ;  /* 0x000000000014b947 */ /* 0x000fea0003800000 */
[----:B------:R-:W-:Y:S01]  /*26a0*/  ISETP.NE.AND P3, PT, R57, 0x2, PT ;  /* 0x000000023900780c */ /* 0x000fe20003f65270 */
[----:B------:R-:W2:-:S12]  /*26b0*/  LDL R13, [R12+0x4] ;  /* 0x000004000c0d7983 */ /* 0x000e980000100800 */
[----:B------:R-:W3:Y:S01]  /*26c0*/  @P3 LDL R15, [R12+0x8] ;  /* 0x000008000c0f3983 */ /* 0x000ee20000100800 */
[----:B--2---:R-:W-:-:S04]  /*26d0*/  FMNMX R34, R34, R13, !PT ;  /* 0x0000000d22227209 */ /* 0x004fc80007800000 */
[----:B---3--:R-:W-:-:S07]  /*26e0*/  @P3 FMNMX R34, R34, R15, !PT ;  /* 0x0000000f22223209 */ /* 0x008fce0007800000 */
.L_x_27:
[----:B------:R-:W-:Y:S01]  /*26f0*/  IADD3 R12, PT, PT, R32, 0x3880, RZ ;  /* 0x00003880200c7810 */ /* 0x000fe20007ffe0ff */
[----:B------:R-:W-:Y:S01]  /*2700*/  IMAD.MOV.U32 R18, RZ, RZ, RZ ;  /* 0x000000ffff127224 */ /* 0x000fe200078e00ff */
[----:B------:R-:W-:Y:S02]  /*2710*/  ISETP.GE.AND P3, PT, R56, 0x1, PT ;  /* 0x000000013800780c */ /* 0x000fe40003f66270 */
[----:B------:R-:W-:-:S05]  /*2720*/  LEA R12, R31, R12, 0x18 ;  /* 0x0000000c1f0c7211 */ /* 0x000fca00078ec0ff */
[----:B------:R-:W-:-:S05]  /*2730*/  IMAD R16, R29, 0x4, R12 ;  /* 0x000000041d107824 */ /* 0x000fca00078e020c */
[----:B-1----:R0:W1:Y:S01]  /*2740*/  LDS R17, [R16] ;  /* 0x0000000010117984 */ /* 0x0020620000000800 */
[----:B------:R-:W-:Y:S05]  /*2750*/  @!P3 BRA `(.L_x_32) ;  /* 0x000000040028b947 */ /* 0x000fea0003800000 */
[----:B------:R-:W-:Y:S01]  /*2760*/  ISETP.GE.U32.AND P3, PT, R55, 0x3, PT ;  /* 0x000000033700780c */ /* 0x000fe20003f66070 */
[----:B------:R-:W-:Y:S01]  /*2770*/  IMAD.MOV.U32 R18, RZ, RZ, RZ ;  /* 0x000000ffff127224 */ /* 0x000fe200078e00ff */
[----:B------:R-:W-:-:S11]  /*2780*/  MOV R12, RZ ;  /* 0x000000ff000c7202 */ /* 0x000fd60000000f00 */
[----:B------:R-:W-:Y:S05]  /*2790*/  @!P3 BRA `(.L_x_33) ;  /* 0x000000000090b947 */ /* 0x000fea0003800000 */
[----:B------:R-:W-:-:S07]  /*27a0*/  CS2R R18, SRZ ;  /* 0x0000000000127805 */ /* 0x000fce000001ff00 */
.L_x_34:
[----:B--2---:R-:W-:-:S05]  /*27b0*/  IMAD R20, R19, 0x4, R1 ;  /* 0x0000000413147824 */ /* 0x004fca00078e0201 */
[----:B------:R-:W2:Y:S01]  /*27c0*/  LDL.128 R12, [R20] ;  /* 0x00000000140c7983 */ /* 0x000ea20000100c00 */
[----:B------:R-:W-:Y:S02]  /*27d0*/  VIADD R19, R19, 0x4 ;  /* 0x0000000413137836 */ /* 0x000fe40000000000 */
[--C-:B--2---:R-:W-:Y:S01]  /*27e0*/  FADD R12, R12, -R34.reuse ;  /* 0x800000220c0c7221 */ /* 0x104fe20000000000 */
[--C-:B------:R-:W-:Y:S01]  /*27f0*/  FADD R13, R13, -R34.reuse ;  /* 0x800000220d0d7221 */ /* 0x100fe20000000000 */
[--C-:B------:R-:W-:Y:S01]  /*2800*/  FADD R14, R14, -R34.reuse ;  /* 0x800000220e0e7221 */ /* 0x100fe20000000000 */
[----:B------:R-:W-:Y:S01]  /*2810*/  FADD R15, R15, -R34 ;  /* 0x800000220f0f7221 */ /* 0x000fe20000000000 */
[----:B------:R-:W-:Y:S01]  /*2820*/  FMUL R21, R12, 1.4426950216293334961 ;  /* 0x3fb8aa3b0c157820 */ /* 0x000fe20000400000 */
[----:B------:R-:W-:Y:S01]  /*2830*/  FMUL R22, R13, 1.4426950216293334961 ;  /* 0x3fb8aa3b0d167820 */ /* 0x000fe20000400000 */
[----:B------:R-:W-:Y:S01]  /*2840*/  FMUL R23, R14, 1.4426950216293334961 ;  /* 0x3fb8aa3b0e177820 */ /* 0x000fe20000400000 */
[----:B------:R-:W-:-:S02]  /*2850*/  FMUL R24, R15, 1.4426950216293334961 ;  /* 0x3fb8aa3b0f187820 */ /* 0x000fc40000400000 */
[----:B------:R-:W-:Y:S02]  /*2860*/  FSETP.GEU.AND P3, PT, R21, -126, PT ;  /* 0xc2fc00001500780b */ /* 0x000fe40003f6e000 */
[----:B------:R-:W-:Y:S02]  /*2870*/  FSETP.GEU.AND P4, PT, R22, -126, PT ;  /* 0xc2fc00001600780b */ /* 0x000fe40003f8e000 */
[----:B------:R-:W-:Y:S02]  /*2880*/  FSETP.GEU.AND P5, PT, R23, -126, PT ;  /* 0xc2fc00001700780b */ /* 0x000fe40003fae000 */
[----:B------:R-:W-:-:S07]  /*2890*/  FSETP.GEU.AND P6, PT, R24, -126, PT ;  /* 0xc2fc00001800780b */ /* 0x000fce0003fce000 */
[----:B------:R-:W-:Y:S02]  /*28a0*/  @!P3 FMUL R21, R21, 0.5 ;  /* 0x3f0000001515b820 */ /* 0x000fe40000400000 */
[----:B------:R-:W-:Y:S02]  /*28b0*/  @!P4 FMUL R22, R22, 0.5 ;  /* 0x3f0000001616c820 */ /* 0x000fe40000400000 */
[----:B------:R-:W-:Y:S01]  /*28c0*/  @!P5 FMUL R23, R23, 0.5 ;  /* 0x3f0000001717d820 */ /* 0x000fe20000400000 */
[----:B------:R-:W2:Y:S01]  /*28d0*/  MUFU.EX2 R12, R21 ;  /* 0x00000015000c7308 */ /* 0x000ea20000000800 */
[----:B------:R-:W-:-:S07]  /*28e0*/  @!P6 FMUL R24, R24, 0.5 ;  /* 0x3f0000001818e820 */ /* 0x000fce0000400000 */
[----:B------:R-:W3:Y:S08]  /*28f0*/  MUFU.EX2 R13, R22 ;  /* 0x00000016000d7308 */ /* 0x000ef00000000800 */
[----:B------:R-:W4:Y:S01]  /*2900*/  MUFU.EX2 R14, R23 ;  /* 0x00000017000e7308 */ /* 0x000f220000000800 */
[----:B--2---:R-:W-:Y:S01]  /*2910*/  @!P3 FMUL R12, R12, R12 ;  /* 0x0000000c0c0cb220 */ /* 0x004fe20000400000 */
[----:B------:R-:W-:-:S03]  /*2920*/  ISETP.NE.AND P3, PT, R19, R28, PT ;  /* 0x0000001c1300720c */ /* 0x000fc60003f65270 */
[----:B------:R-:W-:-:S03]  /*2930*/  FADD R18, R12, R18 ;  /* 0x000000120c127221 */ /* 0x000fc60000000000 */
[----:B------:R-:W2:Y:S01]  /*2940*/  MUFU.EX2 R15, R24 ;  /* 0x00000018000f7308 */ /* 0x000ea20000000800 */
[----:B---3--:R-:W-:-:S04]  /*2950*/  @!P4 FMUL R13, R13, R13 ;  /* 0x0000000d0d0dc220 */ /* 0x008fc80000400000 */
[----:B------:R-:W-:Y:S01]  /*2960*/  FADD R21, R18, R13 ;  /* 0x0000000d12157221 */ /* 0x000fe20000000000 */
[----:B----4-:R-:W-:-:S04]  /*2970*/  @!P5 FMUL R14, R14, R14 ;  /* 0x0000000e0e0ed220 */ /* 0x010fc80000400000 */
[----:B------:R-:W-:Y:S01]  /*2980*/  FADD R18, R21, R14 ;  /* 0x0000000e15127221 */ /* 0x000fe20000000000 */
[----:B--2---:R-:W-:-:S04]  /*2990*/  @!P6 FMUL R15, R15, R15 ;  /* 0x0000000f0f0fe220 */ /* 0x004fc80000400000 */
[----:B------:R-:W-:Y:S01]  /*29a0*/  FADD R18, R18, R15 ;  /* 0x0000000f12127221 */ /* 0x000fe20000000000 */
[----:B------:R2:W-:Y:S01]  /*29b0*/  STL.128 [R20], R12 ;  /* 0x0000000c14007387 */ /* 0x0005e20000100c00 */
[----:B------:R-:W-:Y:S05]  /*29c0*/  @P3 BRA `(.L_x_34) ;  /* 0xfffffffc00783947 */ /* 0x000fea000383ffff */
[----:B--2---:R-:W-:-:S07]  /*29d0*/  IMAD.MOV.U32 R12, RZ, RZ, R28 ;  /* 0x000000ffff0c7224 */ /* 0x004fce00078e001c */
.L_x_33:
[----:B------:R-:W-:-:S13]  /*29e0*/  ISETP.NE.AND P3, PT, R57, RZ, PT ;  /* 0x000000ff3900720c */ /* 0x000fda0003f65270 */
[----:B------:R-:W-:Y:S05]  /*29f0*/  @!P3 BRA `(.L_x_32) ;  /* 0x000000000080b947 */ /* 0x000fea0003800000 */
[----:B------:R-:W-:-:S05]  /*2a00*/  LEA R12, R12, R1, 0x2 ;  /* 0x000000010c0c7211 */ /* 0x000fca00078e10ff */
[----:B------:R-:W2:Y:S02]  /*2a10*/  LDL R13, [R12] ;  /* 0x000000000c0d7983 */ /* 0x000ea40000100800 */
[----:B--2---:R-:W-:-:S04]  /*2a20*/  FADD R13, R13, -R34 ;  /* 0x800000220d0d7221 */ /* 0x004fc80000000000 */
[----:B------:R-:W-:-:S05]  /*2a30*/  FMUL R13, R13, 1.4426950216293334961 ;  /* 0x3fb8aa3b0d0d7820 */ /* 0x000fca0000400000 */
[----:B------:R-:W-:-:S13]  /*2a40*/  FSETP.GEU.AND P3, PT, R13, -126, PT ;  /* 0xc2fc00000d00780b */ /* 0x000fda0003f6e000 */
[----:B------:R-:W-:-:S04]  /*2a50*/  @!P3 FMUL R13, R13, 0.5 ;  /* 0x3f0000000d0db820 */ /* 0x000fc80000400000 */
[----:B------:R-:W2:Y:S02]  /*2a60*/  MUFU.EX2 R15, R13 ;  /* 0x0000000d000f7308 */ /* 0x000ea40000000800 */
[----:B--2---:R-:W-:Y:S01]  /*2a70*/  @!P3 FMUL R15, R15, R15 ;  /* 0x0000000f0f0fb220 */ /* 0x004fe20000400000 */
[----:B------:R-:W-:-:S03]  /*2a80*/  ISETP.NE.AND P3, PT, R57, 0x1, PT ;  /* 0x000000013900780c */ /* 0x000fc60003f65270 */
[----:B------:R-:W-:Y:S01]  /*2a90*/  FADD R18, R18, R15 ;  /* 0x0000000f12127221 */ /* 0x000fe20000000000 */
[----:B------:R2:W-:Y:S09]  /*2aa0*/  STL [R12], R15 ;  /* 0x0000000f0c007387 */ /* 0x0005f20000100800 */
[----:B------:R-:W-:Y:S05]  /*2ab0*/  @!P3 BRA `(.L_x_32) ;  /* 0x000000000050b947 */ /* 0x000fea0003800000 */
[----:B------:R-:W3:Y:S02]  /*2ac0*/  LDL R13, [R12+0x4] ;  /* 0x000004000c0d7983 */ /* 0x000ee40000100800 */
[----:B---3--:R-:W-:-:S04]  /*2ad0*/  FADD R13, R13, -R34 ;  /* 0x800000220d0d7221 */ /* 0x008fc80000000000 */
[----:B------:R-:W-:-:S05]  /*2ae0*/  FMUL R13, R13, 1.4426950216293334961 ;  /* 0x3fb8aa3b0d0d7820 */ /* 0x000fca0000400000 */
[----:B------:R-:W-:-:S13]  /*2af0*/  FSETP.GEU.AND P3, PT, R13, -126, PT ;  /* 0xc2fc00000d00780b */ /* 0x000fda0003f6e000 */
[----:B------:R-:W-:-:S04]  /*2b00*/  @!P3 FMUL R13, R13, 0.5 ;  /* 0x3f0000000d0db820 */ /* 0x000fc80000400000 */
[----:B--2---:R-:W2:Y:S02]  /*2b10*/  MUFU.EX2 R15, R13 ;  /* 0x0000000d000f7308 */ /* 0x004ea40000000800 */
[----:B--2---:R-:W-:Y:S01]  /*2b20*/  @!P3 FMUL R15, R15, R15 ;  /* 0x0000000f0f0fb220 */ /* 0x004fe20000400000 */
[----:B------:R-:W-:-:S03]  /*2b30*/  ISETP.NE.AND P3, PT, R57, 0x2, PT ;  /* 0x000000023900780c */ /* 0x000fc60003f65270 */
[----:B------:R-:W-:Y:S01]  /*2b40*/  FADD R18, R18, R15 ;  /* 0x0000000f12127221 */ /* 0x000fe20000000000 */
[----:B------:R3:W-:Y:S09]  /*2b50*/  STL [R12+0x4], R15 ;  /* 0x0000040f0c007387 */ /* 0x0007f20000100800 */
[----:B------:R-:W-:Y:S05]  /*2b60*/  @!P3 BRA `(.L_x_32) ;  /* 0x000000000024b947 */ /* 0x000fea0003800000 */
[----:B------:R-:W2:Y:S02]  /*2b70*/  LDL R13, [R12+0x8] ;  /* 0x000008000c0d7983 */ /* 0x000ea40000100800 */
[----:B--2---:R-:W-:-:S04]  /*2b80*/  FADD R13, R13, -R34 ;  /* 0x800000220d0d7221 */ /* 0x004fc80000000000 */
[----:B------:R-:W-:-:S05]  /*2b90*/  FMUL R13, R13, 1.4426950216293334961 ;  /* 0x3fb8aa3b0d0d7820 */ /* 0x000fca0000400000 */
[----:B------:R-:W-:-:S13]  /*2ba0*/  FSETP.GEU.AND P3, PT, R13, -126, PT ;  /* 0xc2fc00000d00780b */ /* 0x000fda0003f6e000 */
[----:B------:R-:W-:-:S04]  /*2bb0*/  @!P3 FMUL R13, R13, 0.5 ;  /* 0x3f0000000d0db820 */ /* 0x000fc80000400000 */
[----:B---3--:R-:W2:Y:S02]  /*2bc0*/  MUFU.EX2 R15, R13 ;  /* 0x0000000d000f7308 */ /* 0x008ea40000000800 */
[----:B--2---:R-:W-:-:S04]  /*2bd0*/  @!P3 FMUL R15, R15, R15 ;  /* 0x0000000f0f0fb220 */ /* 0x004fc80000400000 */
[----:B------:R-:W-:Y:S01]  /*2be0*/  FADD R18, R18, R15 ;  /* 0x0000000f12127221 */ /* 0x000fe20000000000 */
[----:B------:R4:W-:Y:S06]  /*2bf0*/  STL [R12+0x8], R15 ;  /* 0x0000080f0c007387 */ /* 0x0009ec0000100800 */
.L_x_32:
[----:B------:R-:W-:Y:S01]  /*2c00*/  FADD R9, R9, -R34 ;  /* 0x8000002209097221 */ /* 0x000fe20000000000 */
[----:B------:R-:W0:Y:S01]  /*2c10*/  LDCU UR7, c[0x0][0x3c4] ;  /* 0x00007880ff0777ac */ /* 0x000e220008000800 */
[----:B------:R-:W-:Y:S01]  /*2c20*/  VIADD R32, R32, 0x3900 ;  /* 0x0000390020207836 */ /* 0x000fe20000000000 */
[----:B------:R-:W-:Y:S01]  /*2c30*/  BSSY.RECONVERGENT B1, `(.L_x_35) ;  /* 0x0000014000017945 */ /* 0x000fe20003800200 */
[----:B--234-:R-:W-:Y:S01]  /*2c40*/  FMUL R12, R9, 1.4426950216293334961 ;  /* 0x3fb8aa3b090c7820 */ /* 0x01cfe20000400000 */
[----:B------:R-:W-:Y:S02]  /*2c50*/  ISETP.GE.AND P5, PT, R56, 0x1, PT ;  /* 0x000000013800780c */ /* 0x000fe40003fa6270 */
[----:B------:R-:W-:Y:S02]  /*2c60*/  LEA R32, R31, R32, 0x18 ;  /* 0x000000201f207211 */ /* 0x000fe400078ec0ff */
[----:B------:R-:W-:-:S03]  /*2c70*/  FSETP.GEU.AND P3, PT, R12, -126, PT ;  /* 0xc2fc00000c00780b */ /* 0x000fc60003f6e000 */
[----:B------:R-:W-:Y:S02]  /*2c80*/  IMAD R21, R29, 0x100, R32 ;  /* 0x000001001d157824 */ /* 0x000fe400078e0220 */
[----:B0-----:R-:W-:-:S08]  /*2c90*/  IMAD.U32 R9, RZ, RZ, UR7 ;  /* 0x00000007ff097e24 */ /* 0x001fd0000f8e00ff */
[----:B------:R-:W-:Y:S01]  /*2ca0*/  @!P3 FMUL R12, R12, 0.5 ;  /* 0x3f0000000c0cb820 */ /* 0x000fe20000400000 */
[----:B------:R-:W-:-:S03]  /*2cb0*/  ISETP.GE.AND P4, PT, R54, R9, PT ;  /* 0x000000093600720c */ /* 0x000fc60003f86270 */
[----:B------:R-:W0:Y:S02]  /*2cc0*/  MUFU.EX2 R13, R12 ;  /* 0x0000000c000d7308 */ /* 0x000e240000000800 */
[----:B0-----:R-:W-:-:S08]  /*2cd0*/  @!P3 FMUL R13, R13, R13 ;  /* 0x0000000d0d0db220 */ /* 0x001fd00000400000 */
[----:B------:R-:W-:Y:S05]  /*2ce0*/  @P4 BRA `(.L_x_36) ;  /* 0x0000000000204947 */ /* 0x000fea0003800000 */
[----:B------:R-:W-:-:S07]  /*2cf0*/  MOV R12, R54 ;  /* 0x00000036000c7202 */ /* 0x000fce0000000f00 */
.L_x_37:
[C---:B0-----:R-:W-:Y:S02]  /*2d00*/  IMAD R14, R12.reuse, 0x4, R21 ;  /* 0x000000040c0e7824 */ /* 0x041fe400078e0215 */
[----:B------:R-:W-:-:S03]  /*2d10*/  VIADD R12, R12, 0x20 ;  /* 0x000000200c0c7836 */ /* 0x000fc60000000000 */
[----:B------:R-:W0:Y:S02]  /*2d20*/  LDS R20, [R14] ;  /* 0x000000000e147984 */ /* 0x000e240000000800 */
[----:B------:R-:W-:Y:S01]  /*2d30*/  ISETP.GE.AND P3, PT, R12, R9, PT ;  /* 0x000000090c00720c */ /* 0x000fe20003f66270 */
[----:B0-----:R-:W-:-:S05]  /*2d40*/  FMUL R15, R13, R20 ;  /* 0x000000140d0f7220 */ /* 0x001fca0000400000 */
[----:B------:R0:W-:Y:S07]  /*2d50*/  STS [R14], R15 ;  /* 0x0000000f0e007388 */ /* 0x0001ee0000000800 */
[----:B------:R-:W-:Y:S05]  /*2d60*/  @!P3 BRA `(.L_x_37) ;  /* 0xfffffffc00e4b947 */ /* 0x000fea000383ffff */
.L_x_36:
[----:B------:R-:W-:Y:S05]  /*2d70*/  BSYNC.RECONVERGENT B1 ;  /* 0x0000000000017941 */ /* 0x000fea0003800200 */
.L_x_35:
[----:B-1----:R-:W-:Y:S01]  /*2d80*/  FFMA R19, R17, R13, R18 ;  /* 0x0000000d11137223 */ /* 0x002fe20000000012 */
[----:B------:R-:W-:Y:S06]  /*2d90*/  @!P5 BRA `(.L_x_38) ;  /* 0x000000000070d947 */ /* 0x000fec0003800000 */
[----:B------:R-:W-:-:S07]  /*2da0*/  IMAD.MOV.U32 R12, RZ, RZ, RZ ;  /* 0x000000ffff0c7224 */ /* 0x000fce00078e00ff */
.L_x_42:
[----:B-1----:R-:W1:Y:S01]  /*2db0*/  LDCU UR7, c[0x0][0x3c4] ;  /* 0x00007880ff0777ac */ /* 0x002e620008000800 */
[----:B------:R-:W-:Y:S01]  /*2dc0*/  BSSY.RECONVERGENT B1, `(.L_x_39) ;  /* 0x0000016000017945 */ /* 0x000fe20003800200 */
[----:B-1----:R-:W-:-:S04]  /*2dd0*/  MOV R9, UR7 ;  /* 0x0000000700097c02 */ /* 0x002fc80008000f00 */
[----:B------:R-:W-:-:S13]  /*2de0*/  ISETP.GE.AND P3, PT, R54, R9, PT ;  /* 0x000000093600720c */ /* 0x000fda0003f66270 */
[----:B------:R-:W-:Y:S05]  /*2df0*/  @P3 BRA `(.L_x_40) ;  /* 0x0000000000483947 */ /* 0x000fea0003800000 */
[----:B------:R-:W-:-:S05]  /*2e00*/  IMAD R13, R12, 0x4, R1 ;  /* 0x000000040c0d7824 */ /* 0x000fca00078e0201 */
[----:B------:R1:W5:Y:S01]  /*2e10*/  LDL R23, [R13] ;  /* 0x000000000d177983 */ /* 0x0003620000100800 */
[----:B------:R-:W2:Y:S01]  /*2e20*/  S2UR UR8, SR_CgaCtaId ;  /* 0x00000000000879c3 */ /* 0x000ea20000008800 */
[----:B------:R-:W-:Y:S01]  /*2e30*/  UMOV UR7, 0x400 ;  /* 0x0000040000077882 */ /* 0x000fe20000000000 */
[----:B0-----:R-:W-:Y:S01]  /*2e40*/  IMAD.MOV.U32 R14, RZ, RZ, R54 ;  /* 0x000000ffff0e7224 */ /* 0x001fe200078e0036 */
[----:B------:R-:W-:-:S04]  /*2e50*/  UIADD3 UR7, UPT, UPT, UR7, 0x2000, URZ ;  /* 0x0000200007077890 */ /* 0x000fc8000fffe0ff */
[----:B--2---:R-:W-:-:S06]  /*2e60*/  ULEA UR7, UR8, UR7, 0x18 ;  /* 0x0000000708077291 */ /* 0x004fcc000f8ec0ff */
[----:B-1----:R-:W-:-:S07]  /*2e70*/  LEA R25, R12, UR7, 0x7 ;  /* 0x000000070c197c11 */ /* 0x002fce000f8e38ff */
.L_x_41:
[C---:B------:R-:W-:Y:S01]  /*2e80*/  IMAD R13, R14.reuse, 0x2, R25 ;  /* 0x000000020e0d7824 */ /* 0x040fe200078e0219 */
[C---:B-1----:R-:W-:Y:S01]  /*2e90*/  LEA R17, R14.reuse, R21, 0x2 ;  /* 0x000000150e117211 */ /* 0x042fe200078e10ff */
[----:B------:R-:W-:-:S04]  /*2ea0*/  VIADD R14, R14, 0x20 ;  /* 0x000000200e0e7836 */ /* 0x000fc80000000000 */
[----:B------:R-:W0:Y:S01]  /*2eb0*/  LDS.U16 R13, [R13] ;  /* 0x000000000d0d7984 */ /* 0x000e220000000400 */
[----:B------:R-:W-:-:S03]  /*2ec0*/  ISETP.GE.AND P3, PT, R14, R9, PT ;  /* 0x000000090e00720c */ /* 0x000fc60003f66270 */
[----:B------:R-:W1:Y:S01]  /*2ed0*/  LDS R18, [R17] ;  /* 0x0000000011127984 */ /* 0x000e620000000800 */
[----:B0-----:R-:W-:-:S05]  /*2ee0*/  HADD2.F32 R15, -RZ, R13.H0_H0 ;  /* 0x2000000dff0f7230 */ /* 0x001fca0000004100 */
[----:B-1---5:R-:W-:-:S05]  /*2ef0*/  FFMA R18, R23, R15, R18 ;  /* 0x0000000f17127223 */ /* 0x022fca0000000012 */
[----:B------:R1:W-:Y:S01]  /*2f00*/  STS [R17], R18 ;  /* 0x0000001211007388 */ /* 0x0003e20000000800 */
[----:B------:R-:W-:Y:S05]  /*2f10*/  @!P3 BRA `(.L_x_41) ;  /* 0xfffffffc00d8b947 */ /* 0x000fea000383ffff */
.L_x_40:
[----:B------:R-:W-:Y:S05]  /*2f20*/  BSYNC.RECONVERGENT B1 ;  /* 0x0000000000017941 */ /* 0x000fea0003800200 */
.L_x_39:
[----:B------:R-:W-:-:S05]  /*2f30*/  VIADD R12, R12, 0x1 ;  /* 0x000000010c0c7836 */ /* 0x000fca0000000000 */
[----:B------:R-:W-:-:S13]  /*2f40*/  ISETP.GE.AND P3, PT, R12, R56, PT ;  /* 0x000000380c00720c */ /* 0x000fda0003f66270 */
[----:B------:R-:W-:Y:S05]  /*2f50*/  @!P3 BRA `(.L_x_42) ;  /* 0xfffffffc0094b947 */ /* 0x000fea000383ffff */
.L_x_38:
[----:B------:R-:W-:Y:S01]  /*2f60*/  ISETP.NE.AND P3, PT, R54, RZ, PT ;  /* 0x000000ff3600720c */ /* 0x000fe20003f65270 */
[----:B------:R-:W-:-:S12]  /*2f70*/  VIADD R29, R29, 0x4 ;  /* 0x000000041d1d7836 */ /* 0x000fd80000000000 */
[----:B------:R3:W-:Y:S04]  /*2f80*/  @!P3 STS [R33], R34 ;  /* 0x000000222100b388 */ /* 0x0007e80000000800 */
[----:B------:R3:W-:Y:S01]  /*2f90*/  @!P3 STS [R16], R19 ;  /* 0x000000131000b388 */ /* 0x0007e20000000800 */
[----:B------:R-:W-:-:S13]  /*2fa0*/  ISETP.GE.AND P3, PT, R29, R52, PT ;  /* 0x000000341d00720c */ /* 0x000fda0003f66270 */
[----:B---3--:R-:W-:Y:S05]  /*2fb0*/  @!P3 BRA `(.L_x_43) ;  /* 0xffffffec00fcb947 */ /* 0x008fea000383ffff */
.L_x_23:
[----:B------:R-:W-:Y:S05]  /*2fc0*/  BSYNC.RECONVERGENT B0 ;  /* 0x0000000000007941 */ /* 0x000fea0003800200 */
.L_x_22:
[----:B------:R-:W-:Y:S06]  /*2fd0*/  BAR.SYNC.DEFER_BLOCKING 0x0 ;  /* 0x0000000000007b1d */ /* 0x000fec0000010000 */
[----:B------:R-:W-:Y:S05]  /*2fe0*/  @P1 BRA `(.L_x_44) ;  /* 0xffffffdc00081947 */ /* 0x000fea000383ffff */
.L_x_8:
[----:B------:R-:W-:-:S13]  /*2ff0*/  ISETP.GE.AND P0, PT, R51, R52, PT ;  /* 0x000000343300720c */ /* 0x000fda0003f06270 */
[----:B------:R-:W-:Y:S05]  /*3000*/  @P0 EXIT ;  /* 0x000000000000094d */ /* 0x000fea0003800000 */
[----:B------:R-:W3:Y:S01]  /*3010*/  LDCU UR7, c[0x0][0x3c0] ;  /* 0x00007800ff0777ac */ /* 0x000ee20008000800 */
[----:B------:R-:W-:Y:S02]  /*3020*/  LOP3.LUT R2, RZ, R54, RZ, 0x33, !PT ;  /* 0x00000036ff027212 */ /* 0x000fe400078e33ff */
[----:B------:R-:W-:Y:S01]  /*3030*/  LOP3.LUT R8, R54, 0x20, RZ, 0xfc, !PT ;  /* 0x0000002036087812 */ /* 0x000fe200078efcff */
[----:B------:R-:W4:Y:S01]  /*3040*/  LDCU.64 UR4, c[0x0][0x3b0] ;  /* 0x00007600ff0477ac */ /* 0x000f220008000a00 */
[----:B------:R-:W-:Y:S02]  /*3050*/  IADD3 R9, PT, PT, R2, R9, RZ ;  /* 0x0000000902097210 */ /* 0x000fe40007ffe0ff */
[C---:B------:R-:W-:Y:S01]  /*3060*/  LOP3.LUT R10, R54.reuse, 0x40, RZ, 0xfc, !PT ;  /* 0x00000040360a7812 */ /* 0x040fe200078efcff */
[----:B------:R-:W0:Y:S01]  /*3070*/  LDCU UR12, c[0x0][0x3c4] ;  /* 0x00007880ff0c77ac */ /* 0x000e220008000800 */
[----:B------:R-:W-:Y:S02]  /*3080*/  LOP3.LUT R11, R54, 0x60, RZ, 0xfc, !PT ;  /* 0x00000060360b7812 */ /* 0x000fe400078efcff */
[----:B-12---:R-:W-:Y:S01]  /*3090*/  LOP3.LUT R18, R9, 0x60, RZ, 0xc0, !PT ;  /* 0x0000006009127812 */ /* 0x006fe200078ec0ff */
[----:B---3--:R-:W-:-:S02]  /*30a0*/  USHF.R.S32.HI UR6, URZ, 0x1f, UR7 ;  /* 0x0000001fff067899 */ /* 0x008fc40008011407 */
[----:B------:R-:W-:Y:S01]  /*30b0*/  IMAD R3, R3, UR7, RZ ;  /* 0x0000000703037c24 */ /* 0x000fe2000f8e02ff */
[----:B----4-:R-:W-:-:S03]  /*30c0*/  UIADD3 UR4, UP0, UPT, UR4, 0x80, URZ ;  /* 0x0000008004047890 */ /* 0x010fc6000ff1e0ff */
[C---:B------:R-:W-:Y:S02]  /*30d0*/  IMAD R3, R64.reuse, UR6, R3 ;  /* 0x0000000640037c24 */ /* 0x040fe4000f8e0203 */
[----:B------:R-:W-:Y:S01]  /*30e0*/  IMAD.WIDE.U32 R64, R64, UR7, RZ ;  /* 0x0000000740407c25 */ /* 0x000fe2000f8e00ff */
[----:B------:R-:W-:-:S03]  /*30f0*/  UIADD3.X UR5, UPT, UPT, URZ, UR5, URZ, UP0, !UPT ;  /* 0x00000005ff057290 */ /* 0x000fc600087fe4ff */
[----:B0-----:R-:W-:-:S09]  /*3100*/  IMAD.IADD R12, R65, 0x1, R3 ;  /* 0x00000001410c7824 */ /* 0x001fd200078e0203 */
.L_x_64:
[----:B0-----:R-:W0:Y:S01]  /*3110*/  LDCU UR6, c[0x0][0x3c4] ;  /* 0x00007880ff0677ac */ /* 0x001e220008000800 */
[----:B------:R-:W-:Y:S01]  /*3120*/  BSSY.RECONVERGENT B0, `(.L_x_45) ;  /* 0x00000b3000007945 */ /* 0x000fe20003800200 */
[----:B0-----:R-:W-:-:S13]  /*3130*/  ISETP.GE.AND P0, PT, R54, UR6, PT ;  /* 0x0000000636007c0c */ /* 0x001fda000bf06270 */
[----:B-123--:R-:W-:Y:S05]  /*3140*/  @P0 BRA `(.L_x_46) ;  /* 0x0000000800c00947 */ /* 0x00efea0003800000 */
[----:B------:R-:W0:Y:S01]  /*3150*/  S2R R6, SR_CgaCtaId ;  /* 0x0000000000067919 */ /* 0x000e220000008800 */
[----:B------:R-:W-:Y:S01]  /*3160*/  MOV R2, 0x400 ;  /* 0x0000040000027802 */ /* 0x000fe20000000f00 */
[----:B------:R-:W-:Y:S01]  /*3170*/  BSSY.RECONVERGENT B1, `(.L_x_47) ;  /* 0x000004f000017945 */ /* 0x000fe20003800200 */
[----:B------:R-:W-:Y:S02]  /*3180*/  ISETP.NE.AND P0, PT, R18, 0x60, PT ;  /* 0x000000601200780c */ /* 0x000fe40003f05270 */
[----:B------:R-:W-:Y:S01]  /*3190*/  LEA R13, R0, R51, 0x5 ;  /* 0x00000033000d7211 */ /* 0x000fe200078e28ff */
[----:B------:R-:W-:-:S05]  /*31a0*/  VIADD R3, R2, 0x3880 ;  /* 0x0000388002037836 */ /* 0x000fca0000000000 */
[----:B0-----:R-:W-:-:S05]  /*31b0*/  LEA R14, R6, R3, 0x18 ;  /* 0x00000003060e7211 */ /* 0x001fca00078ec0ff */
[----:B------:R-:W-:Y:S02]  /*31c0*/  IMAD R3, R51, 0x4, R14 ;  /* 0x0000000433037824 */ /* 0x000fe400078e020e */
[----:B------:R-:W-:-:S04]  /*31d0*/  IMAD.MOV.U32 R14, RZ, RZ, R54 ;  /* 0x000000ffff0e7224 */ /* 0x000fc800078e0036 */
[----:B------:R-:W0:Y:S01]  /*31e0*/  LDS R3, [R3] ;  /* 0x0000000003037984 */ /* 0x000e220000000800 */
[----:B------:R-:W-:Y:S05]  /*31f0*/  @!P0 BRA `(.L_x_48) ;  /* 0x0000000400188947 */ /* 0x000fea0003800000 */
[----:B------:R-:W-:Y:S01]  /*3200*/  VIADD R7, R2, 0x3900 ;  /* 0x0000390002077836 */ /* 0x000fe20000000000 */
[----:B------:R-:W-:Y:S04]  /*3210*/  BSSY.RECONVERGENT B2, `(.L_x_49) ;  /* 0x0000010000027945 */ /* 0x000fe80003800200 */
[----:B------:R-:W-:-:S05]  /*3220*/  LEA R6, R6, R7, 0x18 ;  /* 0x0000000706067211 */ /* 0x000fca00078ec0ff */
[----:B------:R-:W-:Y:S02]  /*3230*/  IMAD R15, R51, 0x100, R6 ;  /* 0x00000100330f7824 */ /* 0x000fe400078e0206 */
[----:B0-----:R-:W0:Y:S03]  /*3240*/  MUFU.RCP R6, R3 ;  /* 0x0000000300067308 */ /* 0x001e260000001000 */
[----:B------:R-:W-:-:S05]  /*3250*/  LEA R15, R54, R15, 0x2 ;  /* 0x0000000f360f7211 */ /* 0x000fca00078e10ff */
[----:B------:R-:W1:Y:S01]  /*3260*/  LDS R2, [R15] ;  /* 0x000000000f027984 */ /* 0x000e620000000800 */
[----:B0-----:R-:W-:-:S04]  /*3270*/  FFMA R7, -R3, R6, 1 ;  /* 0x3f80000003077423 */ /* 0x001fc80000000106 */
[----:B------:R-:W-:Y:S01]  /*3280*/  FFMA R7, R6, R7, R6 ;  /* 0x0000000706077223 */ /* 0x000fe20000000006 */
[----:B-1----:R-:W0:Y:S03]  /*3290*/  FCHK P0, R2, R3 ;  /* 0x0000000302007302 */ /* 0x002e260000000000 */
[----:B------:R-:W-:-:S04]  /*32a0*/  FFMA R6, R2, R7, RZ ;  /* 0x0000000702067223 */ /* 0x000fc800000000ff */
[----:B------:R-:W-:-:S04]  /*32b0*/  FFMA R14, -R3, R6, R2 ;  /* 0x00000006030e7223 */ /* 0x000fc80000000102 */
[----:B------:R-:W-:Y:S01]  /*32c0*/  FFMA R14, R7, R14, R6 ;  /* 0x0000000e070e7223 */ /* 0x000fe20000000006 */
[----:B0-----:R-:W-:Y:S06]  /*32d0*/  @!P0 BRA `(.L_x_50) ;  /* 0x00000000000c8947 */ /* 0x001fec0003800000 */
[----:B------:R-:W-:-:S07]  /*32e0*/  MOV R16, 0x3300 ;  /* 0x0000330000107802 */ /* 0x000fce0000000f00 */
[----:B-----5:R-:W-:Y:S05]  /*32f0*/  CALL.REL.NOINC `($__internal_0_$__cuda_sm3x_div_rn_noftz_f32_slowpath) ;  /* 0x0000000800687944 */ /* 0x020fea0003c00000 */
[----:B------:R-:W-:-:S07]  /*3300*/  IMAD.MOV.U32 R14, RZ, RZ, R2 ;  /* 0x000000ffff0e7224 */ /* 0x000fce00078e0002 */
.L_x_50:
[----:B------:R-:W-:Y:S05]  /*3310*/  BSYNC.RECONVERGENT B2 ;  /* 0x0000000000027941 */ /* 0x000fea0003800200 */
.L_x_49:
[----:B------:R-:W0:Y:S01]  /*3320*/  LDCU UR6, c[0x0][0x3c4] ;  /* 0x00007880ff0677ac */ /* 0x000e220008000800 */
[----:B------:R-:W-:Y:S01]  /*3330*/  IMAD.MOV.U32 R6, RZ, RZ, R62 ;  /* 0x000000ffff067224 */ /* 0x000fe200078e003e */
[----:B------:R-:W-:Y:S01]  /*3340*/  F2FP.F16.F32.PACK_AB R14, RZ, R14 ;  /* 0x0000000eff0e723e */ /* 0x000fe200000000ff */
[----:B------:R-:W-:Y:S01]  /*3350*/  IMAD.MOV.U32 R7, RZ, RZ, R5 ;  /* 0x000000ffff077224 */ /* 0x000fe200078e0005 */
[----:B------:R-:W1:Y:S01]  /*3360*/  LDCU.64 UR8, c[0x0][0x3b0] ;  /* 0x00007600ff0877ac */ /* 0x000e620008000a00 */
[----:B0-----:R-:W-:-:S04]  /*3370*/  IMAD.WIDE.U32 R6, R13, UR6, R6 ;  /* 0x000000060d067c25 */ /* 0x001fc8000f8e0006 */
[----:B------:R-:W-:Y:S01]  /*3380*/  IMAD R2, R13, R4, R7 ;  /* 0x000000040d027224 */ /* 0x000fe200078e0207 */
[----:B------:R-:W-:-:S04]  /*3390*/  IADD3 R7, P0, PT, R54, R6, RZ ;  /* 0x0000000636077210 */ /* 0x000fc80007f1e0ff */
[----:B------:R-:W-:Y:S02]  /*33a0*/  IADD3.X R2, PT, PT, RZ, R2, RZ, P0, !PT ;  /* 0x00000002ff027210 */ /* 0x000fe400007fe4ff */
[----:B-1----:R-:W-:-:S04]  /*33b0*/  LEA R6, P0, R7, UR8, 0x1 ;  /* 0x0000000807067c11 */ /* 0x002fc8000f8008ff */
[--C-:B------:R-:W-:Y:S02]  /*33c0*/  LEA.HI.X R7, R7, UR9, R2.reuse, 0x1, P0 ;  /* 0x0000000907077c11 */ /* 0x100fe400080f0c02 */
[----:B------:R-:W-:Y:S01]  /*33d0*/  PRMT R2, R14, 0x7610, R2 ;  /* 0x000076100e027816 */ /* 0x000fe20000000002 */
[----:B------:R-:W-:Y:S01]  /*33e0*/  IMAD.MOV.U32 R14, RZ, RZ, R8 ;  /* 0x000000ffff0e7224 */ /* 0x000fe200078e0008 */
[----:B------:R-:W-:-:S03]  /*33f0*/  ISETP.NE.AND P0, PT, R18, RZ, PT ;  /* 0x000000ff1200720c */ /* 0x000fc60003f05270 */
[----:B------:R1:W-:Y:S10]  /*3400*/  STG.E.U16 desc[UR10][R6.64], R2 ;  /* 0x0000000206007986 */ /* 0x0003f4000c10150a */
[----:B------:R-:W-:Y:S05]  /*3410*/  @!P0 BRA `(.L_x_48) ;  /* 0x0000000000908947 */ /* 0x000fea0003800000 */
[----:B------:R-:W0:Y:S01]  /*3420*/  LDS R16, [R15+0x80] ;  /* 0x000080000f107984 */ /* 0x000e220000000800 */
[----:B-1----:R-:W1:Y:S01]  /*3430*/  MUFU.RCP R2, R3 ;  /* 0x0000000300027308 */ /* 0x002e620000001000 */
[----:B------:R-:W-:Y:S01]  /*3440*/  BSSY.RECONVERGENT B2, `(.L_x_51) ;  /* 0x000000c000027945 */ /* 0x000fe20003800200 */
[----:B------:R-:W-:Y:S01]  /*3450*/  ISETP.NE.AND P2, PT, R18, 0x20, PT ;  /* 0x000000201200780c */ /* 0x000fe20003f45270 */
[----:B-1----:R-:W-:-:S04]  /*3460*/  FFMA R17, -R3, R2, 1 ;  /* 0x3f80000003117423 */ /* 0x002fc80000000102 */
[----:B------:R-:W-:Y:S01]  /*3470*/  FFMA R2, R2, R17, R2 ;  /* 0x0000001102027223 */ /* 0x000fe20000000002 */
[----:B0-----:R-:W0:Y:S03]  /*3480*/  FCHK P0, R16, R3 ;  /* 0x0000000310007302 */ /* 0x001e260000000000 */
[----:B------:R-:W-:-:S04]  /*3490*/  FFMA R14, R2, R16, RZ ;  /* 0x00000010020e7223 */ /* 0x000fc800000000ff */
[----:B------:R-:W-:-:S04]  /*34a0*/  FFMA R17, -R3, R14, R16 ;  /* 0x0000000e03117223 */ /* 0x000fc80000000110 */
[----:B------:R-:W-:Y:S01]  /*34b0*/  FFMA R2, R2, R17, R14 ;  /* 0x0000001102027223 */ /* 0x000fe2000000000e */
[----:B0-----:R-:W-:Y:S06]  /*34c0*/  @!P0 BRA `(.L_x_52) ;  /* 0x00000000000c8947 */ /* 0x001fec0003800000 */
[----:B------:R-:W-:Y:S01]  /*34d0*/  IMAD.MOV.U32 R2, RZ, RZ, R16 ;  /* 0x000000ffff027224 */ /* 0x000fe200078e0010 */
[----:B------:R-:W-:-:S07]  /*34e0*/  MOV R16, 0x3500 ;  /* 0x0000350000107802 */ /* 0x000fce0000000f00 */
[----:B-----5:R-:W-:Y:S05]  /*34f0*/  CALL.REL.NOINC `($__internal_0_$__cuda_sm3x_div_rn_noftz_f32_slowpath) ;  /* 0x0000000400e87944 */ /* 0x020fea0003c00000 */
.L_x_52:
[----:B------:R-:W-:Y:S05]  /*3500*/  BSYNC.RECONVERGENT B2 ;  /* 0x0000000000027941 */ /* 0x000fea0003800200 */
.L_x_51:
[----:B------:R-:W-:Y:S01]  /*3510*/  F2FP.F16.F32.PACK_AB R2, RZ, R2 ;  /* 0x00000002ff02723e */ /* 0x000fe200000000ff */
[----:B------:R-:W-:-:S04]  /*3520*/  IMAD.MOV.U32 R14, RZ, RZ, R10 ;  /* 0x000000ffff0e7224 */ /* 0x000fc800078e000a */
[----:B------:R2:W-:Y:S01]  /*3530*/  STG.E.U16 desc[UR10][R6.64+0x40], R2 ;  /* 0x0000400206007986 */ /* 0x0005e2000c10150a */
[----:B------:R-:W-:Y:S05]  /*3540*/  @!P2 BRA `(.L_x_48) ;  /* 0x000000000044a947 */ /* 0x000fea0003800000 */
[----:B------:R-:W0:Y:S01]  /*3550*/  LDS R16, [R15+0x100] ;  /* 0x000100000f107984 */ /* 0x000e220000000800 */
[----:B--2---:R-:W1:Y:S01]  /*3560*/  MUFU.RCP R2, R3 ;  /* 0x0000000300027308 */ /* 0x004e620000001000 */
[----:B------:R-:W-:Y:S01]  /*3570*/  BSSY.RECONVERGENT B2, `(.L_x_53) ;  /* 0x000000b000027945 */ /* 0x000fe20003800200 */
[----:B-1----:R-:W-:-:S04]  /*3580*/  FFMA R17, -R3, R2, 1 ;  /* 0x3f80000003117423 */ /* 0x002fc80000000102 */
[----:B------:R-:W-:Y:S02]  /*3590*/  FFMA R2, R2, R17, R2 ;  /* 0x0000001102027223 */ /* 0x000fe40000000002 */
[----:B0-----:R-:W0:Y:S02]  /*35a0*/  FCHK P0, R16, R3 ;  /* 0x0000000310007302 */ /* 0x001e240000000000 */
[----:B------:R-:W-:-:S04]  /*35b0*/  FFMA R14, R2, R16, RZ ;  /* 0x00000010020e7223 */ /* 0x000fc800000000ff */
[----:B------:R-:W-:-:S04]  /*35c0*/  FFMA R17, -R3, R14, R16 ;  /* 0x0000000e03117223 */ /* 0x000fc80000000110 */
[----:B------:R-:W-:Y:S01]  /*35d0*/  FFMA R2, R2, R17, R14 ;  /* 0x0000001102027223 */ /* 0x000fe2000000000e */
[----:B0-----:R-:W-:Y:S06]  /*35e0*/  @!P0 BRA `(.L_x_54) ;  /* 0x00000000000c8947 */ /* 0x001fec0003800000 */
[----:B------:R-:W-:Y:S02]  /*35f0*/  MOV R2, R16 ;  /* 0x0000001000027202 */ /* 0x000fe40000000f00 */
[----:B------:R-:W-:-:S07]  /*3600*/  MOV R16, 0x3620 ;  /* 0x0000362000107802 */ /* 0x000fce0000000f00 */
[----:B-----5:R-:W-:Y:S05]  /*3610*/  CALL.REL.NOINC `($__internal_0_$__cuda_sm3x_div_rn_noftz_f32_slowpath) ;  /* 0x0000000400a07944 */ /* 0x020fea0003c00000 */
.L_x_54:
[----:B------:R-:W-:Y:S05]  /*3620*/  BSYNC.RECONVERGENT B2 ;  /* 0x0000000000027941 */ /* 0x000fea0003800200 */
.L_x_53:
[----:B------:R-:W-:Y:S01]  /*3630*/  F2FP.F16.F32.PACK_AB R2, RZ, R2 ;  /* 0x00000002ff02723e */ /* 0x000fe200000000ff */
[----:B------:R-:W-:-:S04]  /*3640*/  IMAD.MOV.U32 R14, RZ, RZ, R11 ;  /* 0x000000ffff0e7224 */ /* 0x000fc800078e000b */
[----:B------:R3:W-:Y:S03]  /*3650*/  STG.E.U16 desc[UR10][R6.64+0x80], R2 ;  /* 0x0000800206007986 */ /* 0x0007e6000c10150a */
.L_x_48:
[----:B------:R-:W-:Y:S05]  /*3660*/  BSYNC.RECONVERGENT B1 ;  /* 0x0000000000017941 */ /* 0x000fea0003800200 */
.L_x_47:
[----:B------:R-:W-:-:S13]  /*3670*/  ISETP.GE.U32.AND P0, PT, R9, 0x60, PT ;  /* 0x000000600900780c */ /* 0x000fda0003f06070 */
[----:B------:R-:W-:Y:S05]  /*3680*/  @!P0 BRA `(.L_x_46) ;  /* 0x0000000400708947 */ /* 0x000fea0003800000 */
[----:B------:R-:W4:Y:S01]  /*3690*/  S2UR UR7, SR_CgaCtaId ;  /* 0x00000000000779c3 */ /* 0x000f220000008800 */
[----:B------:R-:W0:Y:S01]  /*36a0*/  LDCU UR8, c[0x0][0x3c4] ;  /* 0x00007880ff0877ac */ /* 0x000e220008000800 */
[----:B-123--:R-:W-:Y:S01]  /*36b0*/  IADD3 R7, P0, PT, R13, R64, RZ ;  /* 0x000000400d077210 */ /* 0x00efe20007f1e0ff */
[----:B------:R-:W-:Y:S01]  /*36c0*/  IMAD.MOV.U32 R15, RZ, RZ, RZ ;  /* 0x000000ffff0f7224 */ /* 0x000fe200078e00ff */
[----:B------:R-:W-:Y:S02]  /*36d0*/  UMOV UR6, 0x400 ;  /* 0x0000040000067882 */ /* 0x000fe40000000000 */
[----:B------:R-:W-:Y:S01]  /*36e0*/  UIADD3 UR6, UPT, UPT, UR6, 0x3900, URZ ;  /* 0x0000390006067890 */ /* 0x000fe2000fffe0ff */
[----:B------:R-:W-:Y:S02]  /*36f0*/  IMAD.X R2, RZ, RZ, R12, P0 ;  /* 0x000000ffff027224 */ /* 0x000fe400000e060c */
[----:B------:R-:W-:-:S04]  /*3700*/  IMAD R13, R4, R7, RZ ;  /* 0x00000007040d7224 */ /* 0x000fc800078e02ff */
[----:B0-----:R-:W-:Y:S01]  /*3710*/  IMAD R17, R2, UR8, R13 ;  /* 0x0000000802117c24 */ /* 0x001fe2000f8e020d */
[----:B------:R-:W-:Y:S01]  /*3720*/  LEA R13, R51, R14, 0x6 ;  /* 0x0000000e330d7211 */ /* 0x000fe200078e30ff */
[----:B------:R-:W-:Y:S01]  /*3730*/  IMAD.WIDE.U32 R6, R7, UR8, R14 ;  /* 0x0000000807067c25 */ /* 0x000fe2000f8e000e */
[----:B----4-:R-:W-:-:S03]  /*3740*/  ULEA UR6, UR7, UR6, 0x18 ;  /* 0x0000000607067291 */ /* 0x010fc6000f8ec0ff */
[----:B------:R-:W-:Y:S01]  /*3750*/  IMAD.IADD R7, R7, 0x1, R17 ;  /* 0x0000000107077824 */ /* 0x000fe200078e0211 */
[C---:B------:R-:W-:Y:S02]  /*3760*/  LEA R15, P0, R6.reuse, UR4, 0x1 ;  /* 0x00000004060f7c11 */ /* 0x040fe4000f8008ff */
[----:B------:R-:W-:Y:S02]  /*3770*/  LEA R13, R13, UR6, 0x2 ;  /* 0x000000060d0d7c11 */ /* 0x000fe4000f8e10ff */
[----:B------:R-:W-:-:S03]  /*3780*/  LEA.HI.X R16, R6, UR5, R7, 0x1, P0 ;  /* 0x0000000506107c11 */ /* 0x000fc600080f0c07 */
[----:B------:R-:W-:-:S07]  /*3790*/  VIADD R13, R13, 0x100 ;  /* 0x000001000d0d7836 */ /* 0x000fce0000000000 */
.L_x_63:
[----:B------:R-:W0:Y:S01]  /*37a0*/  LDS R20, [R13+-0x100] ;  /* 0xffff00000d147984 */ /* 0x000e220000000800 */
[----:B------:R-:W1:Y:S01]  /*37b0*/  MUFU.RCP R2, R3 ;  /* 0x0000000300027308 */ /* 0x000e620000001000 */
[----:B------:R-:W-:Y:S01]  /*37c0*/  BSSY.RECONVERGENT B1, `(.L_x_55) ;  /* 0x000000d000017945 */ /* 0x000fe20003800200 */
[----:B-1----:R-:W-:-:S04]  /*37d0*/  FFMA R7, -R3, R2, 1 ;  /* 0x3f80000003077423 */ /* 0x002fc80000000102 */
[----:B------:R-:W-:Y:S02]  /*37e0*/  FFMA R2, R2, R7, R2 ;  /* 0x0000000702027223 */ /* 0x000fe40000000002 */
[----:B0-----:R-:W0:Y:S02]  /*37f0*/  FCHK P0, R20, R3 ;  /* 0x0000000314007302 */ /* 0x001e240000000000 */
[----:B------:R-:W-:-:S04]  /*3800*/  FFMA R6, R2, R20, RZ ;  /* 0x0000001402067223 */ /* 0x000fc800000000ff */
[----:B------:R-:W-:-:S04]  /*3810*/  FFMA R7, -R3, R6, R20 ;  /* 0x0000000603077223 */ /* 0x000fc80000000114 */
[----:B------:R-:W-:Y:S01]  /*3820*/  FFMA R2, R2, R7, R6 ;  /* 0x0000000702027223 */ /* 0x000fe20000000006 */
[----:B------:R-:W-:Y:S01]  /*3830*/  IMAD.MOV.U32 R6, RZ, RZ, R15 ;  /* 0x000000ffff067224 */ /* 0x000fe200078e000f */
[----:B------:R-:W-:Y:S01]  /*3840*/  MOV R7, R16 ;  /* 0x0000001000077202 */ /* 0x000fe20000000f00 */
[----:B0-----:R-:W-:Y:S06]  /*3850*/  @!P0 BRA `(.L_x_56) ;  /* 0x00000000000c8947 */ /* 0x001fec0003800000 */
[----:B------:R-:W-:Y:S01]  /*3860*/  IMAD.MOV.U32 R2, RZ, RZ, R20 ;  /* 0x000000ffff027224 */ /* 0x000fe200078e0014 */
[----:B------:R-:W-:-:S07]  /*3870*/  MOV R16, 0x3890 ;  /* 0x0000389000107802 */ /* 0x000fce0000000f00 */
[----:B-----5:R-:W-:Y:S05]  /*3880*/  CALL.REL.NOINC `($__internal_0_$__cuda_sm3x_div_rn_noftz_f32_slowpath) ;  /* 0x0000000400047944 */ /* 0x020fea0003c00000 */
.L_x_56:
[----:B------:R-:W-:Y:S05]  /*3890*/  BSYNC.RECONVERGENT B1 ;  /* 0x0000000000017941 */ /* 0x000fea0003800200 */
.L_x_55:
[----:B------:R-:W0:Y:S01]  /*38a0*/  LDS R20, [R13+-0x80] ;  /* 0xffff80000d147984 */ /* 0x000e220000000800 */
[----:B------:R-:W1:Y:S01]  /*38b0*/  MUFU.RCP R16, R3 ;  /* 0x0000000300107308 */ /* 0x000e620000001000 */
[----:B------:R-:W-:Y:S01]  /*38c0*/  F2FP.F16.F32.PACK_AB R2, RZ, R2 ;  /* 0x00000002ff02723e */ /* 0x000fe200000000ff */
[----:B------:R-:W-:Y:S03]  /*38d0*/  BSSY.RECONVERGENT B1, `(.L_x_57) ;  /* 0x000000d000017945 */ /* 0x000fe60003800200 */
[----:B------:R-:W-:-:S05]  /*38e0*/  PRMT R17, R2, 0x7610, R17 ;  /* 0x0000761002117816 */ /* 0x000fca0000000011 */
[----:B------:R2:W-:Y:S01]  /*38f0*/  STG.E.U16 desc[UR10][R6.64+-0x80], R17 ;  /* 0xffff801106007986 */ /* 0x0005e2000c10150a */
[----:B-1----:R-:W-:-:S04]  /*3900*/  FFMA R15, -R3, R16, 1 ;  /* 0x3f800000030f7423 */ /* 0x002fc80000000110 */
[----:B------:R-:W-:Y:S01]  /*3910*/  FFMA R2, R16, R15, R16 ;  /* 0x0000000f10027223 */ /* 0x000fe20000000010 */
[----:B0-----:R-:W0:Y:S03]  /*3920*/  FCHK P0, R20, R3 ;  /* 0x0000000314007302 */ /* 0x001e260000000000 */
[----:B------:R-:W-:-:S04]  /*3930*/  FFMA R15, R2, R20, RZ ;  /* 0x00000014020f7223 */ /* 0x000fc800000000ff */
[----:B------:R-:W-:-:S04]  /*3940*/  FFMA R16, -R3, R15, R20 ;  /* 0x0000000f03107223 */ /* 0x000fc80000000114 */
[----:B------:R-:W-:Y:S01]  /*3950*/  FFMA R2, R2, R16, R15 ;  /* 0x0000001002027223 */ /* 0x000fe2000000000f */
[----:B0-2---:R-:W-:Y:S06]  /*3960*/  @!P0 BRA `(.L_x_58) ;  /* 0x00000000000c8947 */ /* 0x005fec0003800000 */
[----:B------:R-:W-:Y:S01]  /*3970*/  IMAD.MOV.U32 R2, RZ, RZ, R20 ;  /* 0x000000ffff027224 */ /* 0x000fe200078e0014 */
[----:B------:R-:W-:-:S07]  /*3980*/  MOV R16, 0x39a0 ;  /* 0x000039a000107802 */ /* 0x000fce0000000f00 */
[----:B-----5:R-:W-:Y:S05]  /*3990*/  CALL.REL.NOINC `($__internal_0_$__cuda_sm3x_div_rn_noftz_f32_slowpath) ;  /* 0x0000000000c07944 */ /* 0x020fea0003c00000 */
.L_x_58:
[----:B------:R-:W-:Y:S05]  /*39a0*/  BSYNC.RECONVERGENT B1 ;  /* 0x0000000000017941 */ /* 0x000fea0003800200 */
.L_x_57:
[----:B------:R-:W0:Y:S01]  /*39b0*/  LDS R20, [R13] ;  /* 0x000000000d147984 */ /* 0x000e220000000800 */
        /* <DEDUP_REMOVED lines=15> */
.L_x_60:
[----:B------:R-:W-:Y:S05]  /*3ab0*/  BSYNC.RECONVERGENT B1 ;  /* 0x0000000000017941 */ /* 0x000fea0003800200 */
.L_x_59:
[----:B------:R-:W0:Y:S01]  /*3ac0*/  LDS R20, [R13+0x80] ;  /* 0x000080000d147984 */ /* 0x000e220000000800 */
        /* <DEDUP_REMOVED lines=12> */
[----:B------:R-:W-:Y:S02]  /*3b90*/  MOV R2, R20 ;  /* 0x0000001400027202 */ /* 0x000fe40000000f00 */
[----:B------:R-:W-:-:S07]  /*3ba0*/  MOV R16, 0x3bc0 ;  /* 0x00003bc000107802 */ /* 0x000fce0000000f00 */
[----:B-----5:R-:W-:Y:S05]  /*3bb0*/  CALL.REL.NOINC `($__internal_0_$__cuda_sm3x_div_rn_noftz_f32_slowpath) ;  /* 0x0000000000387944 */ /* 0x020fea0003c00000 */
.L_x_62:
[----:B------:R-:W-:Y:S05]  /*3bc0*/  BSYNC.RECONVERGENT B1 ;  /* 0x0000000000017941 */ /* 0x000fea0003800200 */
.L_x_61:
[----:B------:R-:W-:Y:S01]  /*3bd0*/  F2FP.F16.F32.PACK_AB R2, RZ, R2 ;  /* 0x00000002ff02723e */ /* 0x000fe200000000ff */
[----:B------:R-:W-:Y:S01]  /*3be0*/  VIADD R14, R14, 0x80 ;  /* 0x000000800e0e7836 */ /* 0x000fe20000000000 */
[----:B------:R-:W-:Y:S01]  /*3bf0*/  IADD3 R15, P1, PT, R6, 0x100, RZ ;  /* 0x00000100060f7810 */ /* 0x000fe20007f3e0ff */
[----:B------:R-:W-:Y:S02]  /*3c00*/  VIADD R13, R13, 0x200 ;  /* 0x000002000d0d7836 */ /* 0x000fe40000000000 */
[----:B------:R4:W-:Y:S01]  /*3c10*/  STG.E.U16 desc[UR10][R6.64+0x40], R2 ;  /* 0x0000400206007986 */ /* 0x0009e2000c10150a */
[----:B------:R-:W-:Y:S01]  /*3c20*/  ISETP.GE.AND P0, PT, R14, UR12, PT ;  /* 0x0000000c0e007c0c */ /* 0x000fe2000bf06270 */
[----:B------:R-:W-:-:S12]  /*3c30*/  IMAD.X R16, RZ, RZ, R7, P1 ;  /* 0x000000ffff107224 */ /* 0x000fd800008e0607 */
[----:B----4-:R-:W-:Y:S05]  /*3c40*/  @!P0 BRA `(.L_x_63) ;  /* 0xfffffff800d48947 */ /* 0x010fea000383ffff */
.L_x_46:
[----:B------:R-:W-:Y:S05]  /*3c50*/  BSYNC.RECONVERGENT B0 ;  /* 0x0000000000007941 */ /* 0x000fea0003800200 */
.L_x_45:
[----:B------:R-:W-:-:S04]  /*3c60*/  IADD3 R51, PT, PT, R51, 0x4, RZ ;  /* 0x0000000433337810 */ /* 0x000fc80007ffe0ff */
[----:B------:R-:W-:-:S13]  /*3c70*/  ISETP.GE.AND P0, PT, R51, R52, PT ;  /* 0x000000343300720c */ /* 0x000fda0003f06270 */
[----:B------:R-:W-:Y:S05]  /*3c80*/  @!P0 BRA `(.L_x_64) ;  /* 0xfffffff400208947 */ /* 0x000fea000383ffff */
[----:B------:R-:W-:Y:S05]  /*3c90*/  EXIT ;  /* 0x000000000000794d */ /* 0x000fea0003800000 */
        .weak           $__internal_0_$__cuda_sm3x_div_rn_noftz_f32_slowpath
        .type           $__internal_0_$__cuda_sm3x_div_rn_noftz_f32_slowpath,@function
        .size           $__internal_0_$__cuda_sm3x_div_rn_noftz_f32_slowpath,(.L_x_77 - $__internal_0_$__cuda_sm3x_div_rn_noftz_f32_slowpath)
$__internal_0_$__cuda_sm3x_div_rn_noftz_f32_slowpath:
[--C-:B------:R-:W-:Y:S01]  /*3ca0*/  SHF.R.U32.HI R19, RZ, 0x17, R3.reuse ;  /* 0x00000017ff137819 */ /* 0x100fe20000011603 */
[----:B------:R-:W-:Y:S01]  /*3cb0*/  BSSY.RECONVERGENT B3, `(.L_x_65) ;  /* 0x0000063000037945 */ /* 0x000fe20003800200 */
[----:B------:R-:W-:Y:S02]  /*3cc0*/  SHF.R.U32.HI R17, RZ, 0x17, R2 ;  /* 0x00000017ff117819 */ /* 0x000fe40000011602 */
[----:B------:R-:W-:Y:S02]  /*3cd0*/  LOP3.LUT R24, R19, 0xff, RZ, 0xc0, !PT ;  /* 0x000000ff13187812 */ /* 0x000fe400078ec0ff */
[----:B------:R-:W-:Y:S01]  /*3ce0*/  LOP3.LUT R22, R17, 0xff, RZ, 0xc0, !PT ;  /* 0x000000ff11167812 */ /* 0x000fe200078ec0ff */
[----:B------:R-:W-:Y:S02]  /*3cf0*/  IMAD.MOV.U32 R17, RZ, RZ, R3 ;  /* 0x000000ffff117224 */ /* 0x000fe400078e0003 */
[----:B------:R-:W-:Y:S02]  /*3d00*/  VIADD R21, R24, 0xffffffff ;  /* 0xffffffff18157836 */ /* 0x000fe40000000000 */
[----:B------:R-:W-:-:S03]  /*3d10*/  VIADD R20, R22, 0xffffffff ;  /* 0xffffffff16147836 */ /* 0x000fc60000000000 */
[----:B------:R-:W-:-:S04]  /*3d20*/  ISETP.GT.U32.AND P0, PT, R21, 0xfd, PT ;  /* 0x000000fd1500780c */ /* 0x000fc80003f04070 */
[----:B------:R-:W-:-:S13]  /*3d30*/  ISETP.GT.U32.OR P0, PT, R20, 0xfd, P0 ;  /* 0x000000fd1400780c */ /* 0x000fda0000704470 */
[----:B------:R-:W-:Y:S01]  /*3d40*/  @!P0 MOV R19, RZ ;  /* 0x000000ff00138202 */ /* 0x000fe20000000f00 */
[----:B------:R-:W-:Y:S06]  /*3d50*/  @!P0 BRA `(.L_x_66) ;  /* 0x00000000005c8947 */ /* 0x000fec0003800000 */
[----:B------:R-:W-:Y:S02]  /*3d60*/  FSETP.GTU.FTZ.AND P0, PT, |R2|, +INF , PT ;  /* 0x7f8000000200780b */ /* 0x000fe40003f1c200 */
[----:B------:R-:W-:-:S04]  /*3d70*/  FSETP.GTU.FTZ.AND P1, PT, |R3|, +INF , PT ;  /* 0x7f8000000300780b */ /* 0x000fc80003f3c200 */
[----:B------:R-:W-:-:S13]  /*3d80*/  PLOP3.LUT P0, PT, P0, P1, PT, 0xf8, 0x8f ;  /* 0x00000000008f781c */ /* 0x000fda0000703f70 */
[----:B------:R-:W-:Y:S05]  /*3d90*/  @P0 BRA `(.L_x_67) ;  /* 0x00000004004c0947 */ /* 0x000fea0003800000 */
[----:B------:R-:W-:-:S13]  /*3da0*/  LOP3.LUT P0, RZ, R17, 0x7fffffff, R2, 0xc8, !PT ;  /* 0x7fffffff11ff7812 */ /* 0x000fda000780c802 */
[----:B------:R-:W-:Y:S05]  /*3db0*/  @!P0 BRA `(.L_x_68) ;  /* 0x00000004003c8947 */ /* 0x000fea0003800000 */
[C---:B------:R-:W-:Y:S02]  /*3dc0*/  FSETP.NEU.FTZ.AND P0, PT, |R2|.reuse, +INF , PT ;  /* 0x7f8000000200780b */ /* 0x040fe40003f1d200 */
[----:B------:R-:W-:Y:S02]  /*3dd0*/  FSETP.NEU.FTZ.AND P3, PT, |R3|, +INF , PT ;  /* 0x7f8000000300780b */ /* 0x000fe40003f7d200 */
[----:B------:R-:W-:-:S11]  /*3de0*/  FSETP.NEU.FTZ.AND P1, PT, |R2|, +INF , PT ;  /* 0x7f8000000200780b */ /* 0x000fd60003f3d200 */
[----:B------:R-:W-:Y:S05]  /*3df0*/  @!P3 BRA !P0, `(.L_x_68) ;  /* 0x00000004002cb947 */ /* 0x000fea0004000000 */
[----:B------:R-:W-:-:S04]  /*3e00*/  LOP3.LUT P0, RZ, R2, 0x7fffffff, RZ, 0xc0, !PT ;  /* 0x7fffffff02ff7812 */ /* 0x000fc8000780c0ff */
[----:B------:R-:W-:-:S13]  /*3e10*/  PLOP3.LUT P0, PT, P3, P0, PT, 0x2f, 0xf2 ;  /* 0x0000000000f2781c */ /* 0x000fda0001f00577 */
[----:B------:R-:W-:Y:S05]  /*3e20*/  @P0 BRA `(.L_x_69) ;  /* 0x0000000400180947 */ /* 0x000fea0003800000 */
[----:B------:R-:W-:-:S04]  /*3e30*/  LOP3.LUT P0, RZ, R17, 0x7fffffff, RZ, 0xc0, !PT ;  /* 0x7fffffff11ff7812 */ /* 0x000fc8000780c0ff */
[----:B------:R-:W-:-:S13]  /*3e40*/  PLOP3.LUT P0, PT, P1, P0, PT, 0x2f, 0xf2 ;  /* 0x0000000000f2781c */ /* 0x000fda0000f00577 */
[----:B------:R-:W-:Y:S05]  /*3e50*/  @P0 BRA `(.L_x_70) ;  /* 0x0000000400000947 */ /* 0x000fea0003800000 */
[----:B------:R-:W-:Y:S02]  /*3e60*/  ISETP.GE.AND P0, PT, R20, RZ, PT ;  /* 0x000000ff1400720c */ /* 0x000fe40003f06270 */
[----:B------:R-:W-:-:S11]  /*3e70*/  ISETP.GE.AND P1, PT, R21, RZ, PT ;  /* 0x000000ff1500720c */ /* 0x000fd60003f26270 */
[----:B------:R-:W-:Y:S02]  /*3e80*/  @P0 IMAD.MOV.U32 R19, RZ, RZ, RZ ;  /* 0x000000ffff130224 */ /* 0x000fe400078e00ff */
[----:B------:R-:W-:Y:S01]  /*3e90*/  @!P0 FFMA R2, R2, 1.84467440737095516160e+19, RZ ;  /* 0x5f80000002028823 */ /* 0x000fe200000000ff */
[----:B------:R-:W-:Y:S02]  /*3ea0*/  @!P0 IMAD.MOV.U32 R19, RZ, RZ, -0x40 ;  /* 0xffffffc0ff138424 */ /* 0x000fe400078e00ff */
[----:B------:R-:W-:Y:S02]  /*3eb0*/  @!P1 FFMA R17, R3, 1.84467440737095516160e+19, RZ ;  /* 0x5f80000003119823 */ /* 0x000fe400000000ff */
[----:B------:R-:W-:-:S07]  /*3ec0*/  @!P1 VIADD R19, R19, 0x40 ;  /* 0x0000004013139836 */ /* 0x000fce0000000000 */
.L_x_66:
[----:B------:R-:W-:Y:S01]  /*3ed0*/  LEA R20, R24, 0xc0800000, 0x17 ;  /* 0xc080000018147811 */ /* 0x000fe200078eb8ff */
[----:B------:R-:W-:Y:S03]  /*3ee0*/  BSSY.RECONVERGENT B4, `(.L_x_71) ;  /* 0x0000036000047945 */ /* 0x000fe60003800200 */
[----:B------:R-:W-:Y:S01]  /*3ef0*/  IADD3 R20, PT, PT, -R20, R17, RZ ;  /* 0x0000001114147210 */ /* 0x000fe20007ffe1ff */
[----:B------:R-:W-:-:S03]  /*3f00*/  VIADD R17, R22, 0xffffff81 ;  /* 0xffffff8116117836 */ /* 0x000fc60000000000 */
[----:B------:R0:W1:Y:S01]  /*3f10*/  MUFU.RCP R21, R20 ;  /* 0x0000001400157308 */ /* 0x0000620000001000 */
[----:B------:R-:W-:Y:S01]  /*3f20*/  FADD.FTZ R23, -R20, -RZ ;  /* 0x800000ff14177221 */ /* 0x000fe20000010100 */
[C---:B------:R-:W-:Y:S01]  /*3f30*/  IMAD R2, R17.reuse, -0x800000, R2 ;  /* 0xff80000011027824 */ /* 0x040fe200078e0202 */
[----:B0-----:R-:W-:-:S05]  /*3f40*/  IADD3 R20, PT, PT, R17, 0x7f, -R24 ;  /* 0x0000007f11147810 */ /* 0x001fca0007ffe818 */
[----:B------:R-:W-:Y:S02]  /*3f50*/  IMAD.IADD R20, R20, 0x1, R19 ;  /* 0x0000000114147824 */ /* 0x000fe400078e0213 */
[----:B-1----:R-:W-:-:S04]  /*3f60*/  FFMA R22, R21, R23, 1 ;  /* 0x3f80000015167423 */ /* 0x002fc80000000017 */
[----:B------:R-:W-:-:S04]  /*3f70*/  FFMA R26, R21, R22, R21 ;  /* 0x00000016151a7223 */ /* 0x000fc80000000015 */
[----:B------:R-:W-:-:S04]  /*3f80*/  FFMA R21, R2, R26, RZ ;  /* 0x0000001a02157223 */ /* 0x000fc800000000ff */
[----:B------:R-:W-:-:S04]  /*3f90*/  FFMA R22, R23, R21, R2 ;  /* 0x0000001517167223 */ /* 0x000fc80000000002 */
[----:B------:R-:W-:-:S04]  /*3fa0*/  FFMA R25, R26, R22, R21 ;  /* 0x000000161a197223 */ /* 0x000fc80000000015 */
[----:B------:R-:W-:-:S04]  /*3fb0*/  FFMA R22, R23, R25, R2 ;  /* 0x0000001917167223 */ /* 0x000fc80000000002 */
[----:B------:R-:W-:-:S05]  /*3fc0*/  FFMA R21, R26, R22, R25 ;  /* 0x000000161a157223 */ /* 0x000fca0000000019 */
[----:B------:R-:W-:-:S04]  /*3fd0*/  SHF.R.U32.HI R2, RZ, 0x17, R21 ;  /* 0x00000017ff027819 */ /* 0x000fc80000011615 */
[----:B------:R-:W-:-:S05]  /*3fe0*/  LOP3.LUT R2, R2, 0xff, RZ, 0xc0, !PT ;  /* 0x000000ff02027812 */ /* 0x000fca00078ec0ff */
[----:B------:R-:W-:-:S05]  /*3ff0*/  IMAD.IADD R23, R2, 0x1, R20 ;  /* 0x0000000102177824 */ /* 0x000fca00078e0214 */
[----:B------:R-:W-:-:S04]  /*4000*/  IADD3 R2, PT, PT, R23, -0x1, RZ ;  /* 0xffffffff17027810 */ /* 0x000fc80007ffe0ff */
[----:B------:R-:W-:-:S13]  /*4010*/  ISETP.GE.U32.AND P0, PT, R2, 0xfe, PT ;  /* 0x000000fe0200780c */ /* 0x000fda0003f06070 */
[----:B------:R-:W-:Y:S05]  /*4020*/  @!P0 BRA `(.L_x_72) ;  /* 0x0000000000808947 */ /* 0x000fea0003800000 */
[----:B------:R-:W-:-:S13]  /*4030*/  ISETP.GT.AND P0, PT, R23, 0xfe, PT ;  /* 0x000000fe1700780c */ /* 0x000fda0003f04270 */
[----:B------:R-:W-:Y:S05]  /*4040*/  @P0 BRA `(.L_x_73) ;  /* 0x00000000006c0947 */ /* 0x000fea0003800000 */
[----:B------:R-:W-:-:S13]  /*4050*/  ISETP.GE.AND P0, PT, R23, 0x1, PT ;  /* 0x000000011700780c */ /* 0x000fda0003f06270 */
[----:B------:R-:W-:Y:S05]  /*4060*/  @P0 BRA `(.L_x_74) ;  /* 0x0000000000740947 */ /* 0x000fea0003800000 */
[----:B------:R-:W-:Y:S02]  /*4070*/  ISETP.GE.AND P0, PT, R23, -0x18, PT ;  /* 0xffffffe81700780c */ /* 0x000fe40003f06270 */
[----:B------:R-:W-:-:S11]  /*4080*/  LOP3.LUT R21, R21, 0x80000000, RZ, 0xc0, !PT ;  /* 0x8000000015157812 */ /* 0x000fd600078ec0ff */
[----:B------:R-:W-:Y:S05]  /*4090*/  @!P0 BRA `(.L_x_74) ;  /* 0x0000000000688947 */ /* 0x000fea0003800000 */
[CCC-:B------:R-:W-:Y:S01]  /*40a0*/  FFMA.RZ R2, R26.reuse, R22.reuse, R25.reuse ;  /* 0x000000161a027223 */ /* 0x1c0fe2000000c019 */
[C---:B------:R-:W-:Y:S02]  /*40b0*/  VIADD R20, R23.reuse, 0x20 ;  /* 0x0000002017147836 */ /* 0x040fe40000000000 */
[-CC-:B------:R-:W-:Y:S01]  /*40c0*/  FFMA.RM R17, R26, R22.reuse, R25.reuse ;  /* 0x000000161a117223 */ /* 0x180fe20000004019 */
[C---:B------:R-:W-:Y:S02]  /*40d0*/  ISETP.NE.AND P3, PT, R23.reuse, RZ, PT ;  /* 0x000000ff1700720c */ /* 0x040fe40003f65270 */
[----:B------:R-:W-:Y:S01]  /*40e0*/  LOP3.LUT R19, R2, 0x7fffff, RZ, 0xc0, !PT ;  /* 0x007fffff02137812 */ /* 0x000fe200078ec0ff */
[----:B------:R-:W-:Y:S01]  /*40f0*/  FFMA.RP R2, R26, R22, R25 ;  /* 0x000000161a027223 */ /* 0x000fe20000008019 */
[----:B------:R-:W-:Y:S01]  /*4100*/  IMAD.MOV R22, RZ, RZ, -R23 ;  /* 0x000000ffff167224 */ /* 0x000fe200078e0a17 */
[----:B------:R-:W-:Y:S02]  /*4110*/  ISETP.NE.AND P1, PT, R23, RZ, PT ;  /* 0x000000ff1700720c */ /* 0x000fe40003f25270 */
[----:B------:R-:W-:-:S02]  /*4120*/  LOP3.LUT R19, R19, 0x800000, RZ, 0xfc, !PT ;  /* 0x0080000013137812 */ /* 0x000fc400078efcff */
[----:B------:R-:W-:Y:S02]  /*4130*/  FSETP.NEU.FTZ.AND P0, PT, R2, R17, PT ;  /* 0x000000110200720b */ /* 0x000fe40003f1d000 */
[----:B------:R-:W-:Y:S02]  /*4140*/  SHF.L.U32 R20, R19, R20, RZ ;  /* 0x0000001413147219 */ /* 0x000fe400000006ff */
[----:B------:R-:W-:Y:S02]  /*4150*/  SEL R2, R22, RZ, P3 ;  /* 0x000000ff16027207 */ /* 0x000fe40001800000 */
[----:B------:R-:W-:Y:S02]  /*4160*/  ISETP.NE.AND P1, PT, R20, RZ, P1 ;  /* 0x000000ff1400720c */ /* 0x000fe40000f25270 */
[----:B------:R-:W-:Y:S02]  /*4170*/  SHF.R.U32.HI R2, RZ, R2, R19 ;  /* 0x00000002ff027219 */ /* 0x000fe40000011613 */
[----:B------:R-:W-:-:S02]  /*4180*/  PLOP3.LUT P0, PT, P0, P1, PT, 0xf8, 0x8f ;  /* 0x00000000008f781c */ /* 0x000fc40000703f70 */
[----:B------:R-:W-:Y:S02]  /*4190*/  SHF.R.U32.HI R20, RZ, 0x1, R2 ;  /* 0x00000001ff147819 */ /* 0x000fe40000011602 */
[----:B------:R-:W-:-:S04]  /*41a0*/  SEL R17, RZ, 0x1, !P0 ;  /* 0x00000001ff117807 */ /* 0x000fc80004000000 */
[----:B------:R-:W-:-:S04]  /*41b0*/  LOP3.LUT R17, R17, 0x1, R20, 0xf8, !PT ;  /* 0x0000000111117812 */ /* 0x000fc800078ef814 */
[----:B------:R-:W-:-:S05]  /*41c0*/  LOP3.LUT R17, R17, R2, RZ, 0xc0, !PT ;  /* 0x0000000211117212 */ /* 0x000fca00078ec0ff */
[----:B------:R-:W-:-:S05]  /*41d0*/  IMAD.IADD R20, R20, 0x1, R17 ;  /* 0x0000000114147824 */ /* 0x000fca00078e0211 */
[----:B------:R-:W-:Y:S01]  /*41e0*/  LOP3.LUT R21, R20, R21, RZ, 0xfc, !PT ;  /* 0x0000001514157212 */ /* 0x000fe200078efcff */
[----:B------:R-:W-:Y:S06]  /*41f0*/  BRA `(.L_x_74) ;  /* 0x0000000000107947 */ /* 0x000fec0003800000 */
.L_x_73:
[----:B------:R-:W-:-:S04]  /*4200*/  LOP3.LUT R21, R21, 0x80000000, RZ, 0xc0, !PT ;  /* 0x8000000015157812 */ /* 0x000fc800078ec0ff */
[----:B------:R-:W-:Y:S01]  /*4210*/  LOP3.LUT R21, R21, 0x7f800000, RZ, 0xfc, !PT ;  /* 0x7f80000015157812 */ /* 0x000fe200078efcff */
[----:B------:R-:W-:Y:S06]  /*4220*/  BRA `(.L_x_74) ;  /* 0x0000000000047947 */ /* 0x000fec0003800000 */
.L_x_72:
[----:B------:R-:W-:-:S07]  /*4230*/  LEA R21, R20, R21, 0x17 ;  /* 0x0000001514157211 */ /* 0x000fce00078eb8ff */
.L_x_74:
[----:B------:R-:W-:Y:S05]  /*4240*/  BSYNC.RECONVERGENT B4 ;  /* 0x0000000000047941 */ /* 0x000fea0003800200 */
.L_x_71:
[----:B------:R-:W-:Y:S05]  /*4250*/  BRA `(.L_x_75) ;  /* 0x0000000000207947 */ /* 0x000fea0003800000 */
.L_x_70:
[----:B------:R-:W-:-:S04]  /*4260*/  LOP3.LUT R2, R17, 0x80000000, R2, 0x48, !PT ;  /* 0x8000000011027812 */ /* 0x000fc800078e4802 */
[----:B------:R-:W-:Y:S01]  /*4270*/  LOP3.LUT R21, R2, 0x7f800000, RZ, 0xfc, !PT ;  /* 0x7f80000002157812 */ /* 0x000fe200078efcff */
[----:B------:R-:W-:Y:S06]  /*4280*/  BRA `(.L_x_75) ;  /* 0x0000000000147947 */ /* 0x000fec0003800000 */
.L_x_69:
[----:B------:R-:W-:Y:S01]  /*4290*/  LOP3.LUT R21, R17, 0x80000000, R2, 0x48, !PT ;  /* 0x8000000011157812 */ /* 0x000fe200078e4802 */
[----:B------:R-:W-:Y:S06]  /*42a0*/  BRA `(.L_x_75) ;  /* 0x00000000000c7947 */ /* 0x000fec0003800000 */
.L_x_68:
[----:B------:R-:W0:Y:S01]  /*42b0*/  MUFU.RSQ R21, -QNAN ;  /* 0xffc0000000157908 */ /* 0x000e220000001400 */
[----:B------:R-:W-:Y:S05]  /*42c0*/  BRA `(.L_x_75) ;  /* 0x0000000000047947 */ /* 0x000fea0003800000 */
.L_x_67:
[----:B------:R-:W-:-:S07]  /*42d0*/  FADD.FTZ R21, R2, R3 ;  /* 0x0000000302157221 */ /* 0x000fce0000010000 */
.L_x_75:
[----:B------:R-:W-:Y:S05]  /*42e0*/  BSYNC.RECONVERGENT B3 ;  /* 0x0000000000037941 */ /* 0x000fea0003800200 */
.L_x_65:
[----:B------:R-:W-:Y:S02]  /*42f0*/  IMAD.MOV.U32 R17, RZ, RZ, 0x0 ;  /* 0x00000000ff117424 */ /* 0x000fe400078e00ff */
[----:B0-----:R-:W-:Y:S02]  /*4300*/  IMAD.MOV.U32 R2, RZ, RZ, R21 ;  /* 0x000000ffff027224 */ /* 0x001fe400078e0015 */
[----:B------:R-:W-:Y:S05]  /*4310*/  RET.REL.NODEC R16 `(_Z28sdpa_fp8_stage_c_wmma_kernelPKhS0_S0_PKfS2_S2_P6__halfiiiif) ;  /* 0xffffffbc10387950 */ /* 0x000fea0003c3ffff */
.L_x_76:
[----:B------:R-:W-:-:S00]  /*4320*/  BRA `(.L_x_76) ;  /* 0xfffffffc00fc7947 */ /* 0x000fc0000383ffff */
[----:B------:R-:W-:-:S00]  /*4330*/  NOP ;  /* 0x0000000000007918 */ /* 0x000fc00000000000 */
        /* <DEDUP_REMOVED lines=12> */
.L_x_77:


//--------------------- .nv.shared._Z28sdpa_fp8_stage_c_wmma_kernelPKhS0_S0_PKfS2_S2_P6__halfiiiif --------------------------
	.section	.nv.shared._Z28sdpa_fp8_stage_c_wmma_kernelPKhS0_S0_PKfS2_S2_P6__halfiiiif,"aw",@nobits
	.sectionflags	@""
	.align	16
.nv.shared._Z28sdpa_fp8_stage_c_wmma_kernelPKhS0_S0_PKfS2_S2_P6__halfiiiif:
	.zero		23808


//--------------------- .nv.shared.reserved.0     --------------------------
	.section	.nv.shared.reserved.0,"aw",@nobits
	.weak		__nv_reservedSMEM_offset_0_alias
	.size		__nv_reservedSMEM_offset_0_alias, 0, 64
	.other		__nv_reservedSMEM_offset_0_alias,@"STO_CUDA_RESERVED_SHARED STV_DEFAULT"
__nv_reservedSMEM_offset_0_alias:
	.zero		0
	.zero		64


//--------------------- .nv.constant0._Z28sdpa_fp8_stage_c_wmma_kernelPKhS0_S0_PKfS2_S2_P6__halfiiiif --------------------------
	.section	.nv.constant0._Z28sdpa_fp8_stage_c_wmma_kernelPKhS0_S0_PKfS2_S2_P6__halfiiiif,"a",@progbits
	.sectionflags	@""
	.align	4
.nv.constant0._Z28sdpa_fp8_stage_c_wmma_kernelPKhS0_S0_PKfS2_S2_P6__halfiiiif:
	.zero		972


//--------------------- SYMBOLS --------------------------

	.type		.nv.reservedSmem.offset0,@object
	.size		.nv.reservedSmem.offset0,0x4
	.type		.nv.reservedSmem.cap,@object
	.size		.nv.reservedSmem.cap,0x4
